	.target	sm_100a

	.elftype	@"ET_EXEC"


//--------------------- .note.nv.tkinfo           --------------------------
	.section	.note.nv.tkinfo,"",@"SHT_NOTE"
	.sectionflags	@"SHF_NOTE_NV_TKINFO"
	.tkinfo
        /*0018*/ 	.word	0x00000002
        /*0030*/ 	.string	""
        /*0030*/ 	.string	"ptxas"
        /*0030*/ 	.string	"Cuda compilation tools, release 13.0, V13.0.88"
        /*0030*/ 	.string	"Build cuda_13.0.r13.0/compiler.36424714_0"
        /*0030*/ 	.string	"-arch sm_100a -m 64 "



//--------------------- .note.nv.cuinfo           --------------------------
	.section	.note.nv.cuinfo,"",@"SHT_NOTE"
	.sectionflags	@"SHF_NOTE_NV_CUINFO"
        /*0018*/ 	.short	0x0002
        /*001a*/ 	.short	0x0064
        /*001c*/ 	.short	0x0082
	.zero		2


//--------------------- .nv.info                  --------------------------
	.section	.nv.info,"",@"SHT_CUDA_INFO"
	.align	4


	//----- nvinfo : EIATTR_REGCOUNT
	.align		4
        /*0000*/ 	.byte	0x04, 0x2f
        /*0002*/ 	.short	(.L_19 - .L_18)
	.align		4
.L_18:
        /*0004*/ 	.word	index@(_ZN7cutlass13device_kernelINS_4gemm6kernel13GemmUniversalIN4cute5tupleIJiiiiEEENS1_10collective13CollectiveMmaINS1_35MainloopSm100TmaUmmaWarpSpecializedILi36ELi2ELi4ENS5_IJNS4_1CILi8EEENSA_ILi1EEESC_EEEEENS5_IJNSA_ILi128EEENSA_ILi64EEESG_EEEaNS5_IJlSC_lEEEaSI_NS4_8TiledMMAINS4_8MMA_AtomIJNS4_21SM100_MMA_S8_2x1SM_SSIaaiLi128ELi64ELNS4_4UMMA5MajorE0ELSN_0ELNSM_8SaturateE0EEEEEENS4_6LayoutINS5_IJSC_SC_SC_EEENS5_IJNSA_ILi0EEEST_ST_EEEEENS5_IJNS4_10UnderscoreESW_SW_EEEEENS4_18SM100_TMA_2SM_LOADENS4_14ComposedLayoutINS4_7SwizzleILi2ELi4ELi3EEENS4_18smem_ptr_flag_bitsILi8EEENSR_INS5_IJSB_SG_EEENS5_IJSG_SC_EEEEEEEvNS4_8identityENS4_28SM100_TMA_2SM_LOAD_MULTICASTES18_vS19_EENS_8epilogue10collective18CollectiveEpilogueINS1C_23Sm100TmaWarpSpecializedILi1ELi1ELi32ELb0ELb0EEEJNS5_IJSG_SG_SG_EEENS5_IJNSR_ISG_SC_EES1I_EEEaSI_aSI_NS1C_6fusion15FusionCallbacksIS1G_NS1K_17LinearCombinationIaiaiLNS_15FloatRoundStyleE2EEES1H_S1J_JEEENS4_5SM1004TMEM4LOAD26SM100_TMEM_LOAD_32dp32b32xENS4_13SM90_TMA_LOADES18_NS4_39AutoVectorizingCopyWithAssumedAlignmentILi128EEENS4_14SM90_TMA_STOREES18_S1W_S1W_EEEvvEEEEvNT_6ParamsE)
        /*0008*/ 	.word	0x0000005b


	//----- nvinfo : EIATTR_FRAME_SIZE
	.align		4
.L_19:
        /*000c*/ 	.byte	0x04, 0x11
        /*000e*/ 	.short	(.L_21 - .L_20)
	.align		4
.L_20:
        /*0010*/ 	.word	index@($__internal_2_$__cuda_sm10x_tcgen05_guardrail_trap_unallocated_columns_being_dealloced)
        /*0014*/ 	.word	0x00000000


	//----- nvinfo : EIATTR_FRAME_SIZE
	.align		4
.L_21:
        /*0018*/ 	.byte	0x04, 0x11
        /*001a*/ 	.short	(.L_23 - .L_22)
	.align		4
.L_22:
        /*001c*/ 	.word	index@($__internal_1_$__cuda_sm10x_tcgen05_guardrail_trap_phase_invalid_during_alloc)
        /*0020*/ 	.word	0x00000000


	//----- nvinfo : EIATTR_FRAME_SIZE
	.align		4
.L_23:
        /*0024*/ 	.byte	0x04, 0x11
        /*0026*/ 	.short	(.L_25 - .L_24)
	.align		4
.L_24:
        /*0028*/ 	.word	index@($__internal_0_$__cuda_sm10x_tcgen05_guardrail_trap_col_being_dealloced_not_returned_by_alloc)
        /*002c*/ 	.word	0x00000000


	//----- nvinfo : EIATTR_FRAME_SIZE
	.align		4
.L_25:
        /*0030*/ 	.byte	0x04, 0x11
        /*0032*/ 	.short	(.L_27 - .L_26)
	.align		4
.L_26:
        /*0034*/ 	.word	index@(_ZN7cutlass13device_kernelINS_4gemm6kernel13GemmUniversalIN4cute5tupleIJiiiiEEENS1_10collective13CollectiveMmaINS1_35MainloopSm100TmaUmmaWarpSpecializedILi36ELi2ELi4ENS5_IJNS4_1CILi8EEENSA_ILi1EEESC_EEEEENS5_IJNSA_ILi128EEENSA_ILi64EEESG_EEEaNS5_IJlSC_lEEEaSI_NS4_8TiledMMAINS4_8MMA_AtomIJNS4_21SM100_MMA_S8_2x1SM_SSIaaiLi128ELi64ELNS4_4UMMA5MajorE0ELSN_0ELNSM_8SaturateE0EEEEEENS4_6LayoutINS5_IJSC_SC_SC_EEENS5_IJNSA_ILi0EEEST_ST_EEEEENS5_IJNS4_10UnderscoreESW_SW_EEEEENS4_18SM100_TMA_2SM_LOADENS4_14ComposedLayoutINS4_7SwizzleILi2ELi4ELi3EEENS4_18smem_ptr_flag_bitsILi8EEENSR_INS5_IJSB_SG_EEENS5_IJSG_SC_EEEEEEEvNS4_8identityENS4_28SM100_TMA_2SM_LOAD_MULTICASTES18_vS19_EENS_8epilogue10collective18CollectiveEpilogueINS1C_23Sm100TmaWarpSpecializedILi1ELi1ELi32ELb0ELb0EEEJNS5_IJSG_SG_SG_EEENS5_IJNSR_ISG_SC_EES1I_EEEaSI_aSI_NS1C_6fusion15FusionCallbacksIS1G_NS1K_17LinearCombinationIaiaiLNS_15FloatRoundStyleE2EEES1H_S1J_JEEENS4_5SM1004TMEM4LOAD26SM100_TMEM_LOAD_32dp32b32xENS4_13SM90_TMA_LOADES18_NS4_39AutoVectorizingCopyWithAssumedAlignmentILi128EEENS4_14SM90_TMA_STOREES18_S1W_S1W_EEEvvEEEEvNT_6ParamsE)
        /*0038*/ 	.word	0x00000000


	//----- nvinfo : EIATTR_MIN_STACK_SIZE
	.align		4
.L_27:
        /*003c*/ 	.byte	0x04, 0x12
        /*003e*/ 	.short	(.L_29 - .L_28)
	.align		4
.L_28:
        /*0040*/ 	.word	index@(_ZN7cutlass13device_kernelINS_4gemm6kernel13GemmUniversalIN4cute5tupleIJiiiiEEENS1_10collective13CollectiveMmaINS1_35MainloopSm100TmaUmmaWarpSpecializedILi36ELi2ELi4ENS5_IJNS4_1CILi8EEENSA_ILi1EEESC_EEEEENS5_IJNSA_ILi128EEENSA_ILi64EEESG_EEEaNS5_IJlSC_lEEEaSI_NS4_8TiledMMAINS4_8MMA_AtomIJNS4_21SM100_MMA_S8_2x1SM_SSIaaiLi128ELi64ELNS4_4UMMA5MajorE0ELSN_0ELNSM_8SaturateE0EEEEEENS4_6LayoutINS5_IJSC_SC_SC_EEENS5_IJNSA_ILi0EEEST_ST_EEEEENS5_IJNS4_10UnderscoreESW_SW_EEEEENS4_18SM100_TMA_2SM_LOADENS4_14ComposedLayoutINS4_7SwizzleILi2ELi4ELi3EEENS4_18smem_ptr_flag_bitsILi8EEENSR_INS5_IJSB_SG_EEENS5_IJSG_SC_EEEEEEEvNS4_8identityENS4_28SM100_TMA_2SM_LOAD_MULTICASTES18_vS19_EENS_8epilogue10collective18CollectiveEpilogueINS1C_23Sm100TmaWarpSpecializedILi1ELi1ELi32ELb0ELb0EEEJNS5_IJSG_SG_SG_EEENS5_IJNSR_ISG_SC_EES1I_EEEaSI_aSI_NS1C_6fusion15FusionCallbacksIS1G_NS1K_17LinearCombinationIaiaiLNS_15FloatRoundStyleE2EEES1H_S1J_JEEENS4_5SM1004TMEM4LOAD26SM100_TMEM_LOAD_32dp32b32xENS4_13SM90_TMA_LOADES18_NS4_39AutoVectorizingCopyWithAssumedAlignmentILi128EEENS4_14SM90_TMA_STOREES18_S1W_S1W_EEEvvEEEEvNT_6ParamsE)
        /*0044*/ 	.word	0x00000000
.L_29:


//--------------------- .nv.compat                --------------------------
	.section	.nv.compat,"",@"SHT_CUDA_COMPAT_INFO"
	.align	4
        /*0000*/ 	.byte	0x02, 0x09, 0x01, 0x00, 0x02, 0x02, 0x03, 0x00, 0x02, 0x05, 0x06, 0x00, 0x03, 0x07, 0x01, 0x01
        /*0010*/ 	.byte	0x02, 0x03, 0x01, 0x00, 0x02, 0x06, 0x01, 0x00, 0x04, 0x0b, 0x08, 0x00, 0x01, 0x00, 0x00, 0x00
        /*0020*/ 	.byte	0x00, 0x00, 0x00, 0x00


//--------------------- .nv.info._ZN7cutlass13device_kernelINS_4gemm6kernel13GemmUniversalIN4cute5tupleIJiiiiEEENS1_10collective13CollectiveMmaINS1_35MainloopSm100TmaUmmaWarpSpecializedILi36ELi2ELi4ENS5_IJNS4_1CILi8EEENSA_ILi1EEESC_EEEEENS5_IJNSA_ILi128EEENSA_ILi64EEESG_EEEaNS5_IJlSC_lEEEaSI_NS4_8TiledMMAINS4_8MMA_AtomIJNS4_21SM100_MMA_S8_2x1SM_SSIaaiLi128ELi64ELNS4_4UMMA5MajorE0ELSN_0ELNSM_8SaturateE0EEEEEENS4_6LayoutINS5_IJSC_SC_SC_EEENS5_IJNSA_ILi0EEEST_ST_EEEEENS5_IJNS4_10UnderscoreESW_SW_EEEEENS4_18SM100_TMA_2SM_LOADENS4_14ComposedLayoutINS4_7SwizzleILi2ELi4ELi3EEENS4_18smem_ptr_flag_bitsILi8EEENSR_INS5_IJSB_SG_EEENS5_IJSG_SC_EEEEEEEvNS4_8identityENS4_28SM100_TMA_2SM_LOAD_MULTICASTES18_vS19_EENS_8epilogue10collective18CollectiveEpilogueINS1C_23Sm100TmaWarpSpecializedILi1ELi1ELi32ELb0ELb0EEEJNS5_IJSG_SG_SG_EEENS5_IJNSR_ISG_SC_EES1I_EEEaSI_aSI_NS1C_6fusion15FusionCallbacksIS1G_NS1K_17LinearCombinationIaiaiLNS_15FloatRoundStyleE2EEES1H_S1J_JEEENS4_5SM1004TMEM4LOAD26SM100_TMEM_LOAD_32dp32b32xENS4_13SM90_TMA_LOADES18_NS4_39AutoVectorizingCopyWithAssumedAlignmentILi128EEENS4_14SM90_TMA_STOREES18_S1W_S1W_EEEvvEEEEvNT_6ParamsE --------------------------
	.section	.nv.info._ZN7cutlass13device_kernelINS_4gemm6kernel13GemmUniversalIN4cute5tupleIJiiiiEEENS1_10collective13CollectiveMmaINS1_35MainloopSm100TmaUmmaWarpSpecializedILi36ELi2ELi4ENS5_IJNS4_1CILi8EEENSA_ILi1EEESC_EEEEENS5_IJNSA_ILi128EEENSA_ILi64EEESG_EEEaNS5_IJlSC_lEEEaSI_NS4_8TiledMMAINS4_8MMA_AtomIJNS4_21SM100_MMA_S8_2x1SM_SSIaaiLi128ELi64ELNS4_4UMMA5MajorE0ELSN_0ELNSM_8SaturateE0EEEEEENS4_6LayoutINS5_IJSC_SC_SC_EEENS5_IJNSA_ILi0EEEST_ST_EEEEENS5_IJNS4_10UnderscoreESW_SW_EEEEENS4_18SM100_TMA_2SM_LOADENS4_14ComposedLayoutINS4_7SwizzleILi2ELi4ELi3EEENS4_18smem_ptr_flag_bitsILi8EEENSR_INS5_IJSB_SG_EEENS5_IJSG_SC_EEEEEEEvNS4_8identityENS4_28SM100_TMA_2SM_LOAD_MULTICASTES18_vS19_EENS_8epilogue10collective18CollectiveEpilogueINS1C_23Sm100TmaWarpSpecializedILi1ELi1ELi32ELb0ELb0EEEJNS5_IJSG_SG_SG_EEENS5_IJNSR_ISG_SC_EES1I_EEEaSI_aSI_NS1C_6fusion15FusionCallbacksIS1G_NS1K_17LinearCombinationIaiaiLNS_15FloatRoundStyleE2EEES1H_S1J_JEEENS4_5SM1004TMEM4LOAD26SM100_TMEM_LOAD_32dp32b32xENS4_13SM90_TMA_LOADES18_NS4_39AutoVectorizingCopyWithAssumedAlignmentILi128EEENS4_14SM90_TMA_STOREES18_S1W_S1W_EEEvvEEEEvNT_6ParamsE,"",@"SHT_CUDA_INFO"
	.sectionflags	@""
	.align	4


	//----- nvinfo : EIATTR_CUDA_API_VERSION
	.align		4
        /*0000*/ 	.byte	0x04, 0x37
        /*0002*/ 	.short	(.L_31 - .L_30)
.L_30:
        /*0004*/ 	.word	0x00000082


	//----- nvinfo : EIATTR_KPARAM_INFO
	.align		4
.L_31:
        /*0008*/ 	.byte	0x04, 0x17
        /*000a*/ 	.short	(.L_33 - .L_32)
.L_32:
        /*000c*/ 	.word	0x00000000
        /*0010*/ 	.short	0x0000
        /*0012*/ 	.short	0x0000
        /*0014*/ 	.byte	0x00, 0xf0, 0x01, 0x20


	//----- nvinfo : EIATTR_AT_ENTRY_FRAGMENTS
	.align		4
.L_33:
        /*0018*/ 	.byte	0x04, 0x4f
        /*001a*/ 	.short	(.L_35 - .L_34)


	//   ....[0]....
.L_34:
        /*001c*/ 	.word	0x00000007


	//----- nvinfo : EIATTR_RESERVED_SMEM_USED
	.align		4
.L_35:
        /*0020*/ 	.byte	0x01, 0x41
	.zero		2


	//----- nvinfo : EIATTR_SPARSE_MMA_MASK
	.align		4
        /*0024*/ 	.byte	0x03, 0x50
        /*0026*/ 	.short	0x0000


	//----- nvinfo : EIATTR_TCGEN05_2CTA_USED
	.align		4
        /*0028*/ 	.byte	0x01, 0x52
	.zero		2


	//----- nvinfo : EIATTR_MAXREG_COUNT
	.align		4
        /*002c*/ 	.byte	0x03, 0x1b
        /*002e*/ 	.short	0x00ff


	//----- nvinfo : EIATTR_NUM_BARRIERS
	.align		4
        /*0030*/ 	.byte	0x02, 0x4c
        /*0032*/ 	.byte	0x07
	.zero		1


	//----- nvinfo : EIATTR_EXTERNS
	.align		4
        /*0034*/ 	.byte	0x04, 0x0f
        /*0036*/ 	.short	(.L_37 - .L_36)


	//   ....[0]....
	.align		4
.L_36:
        /*0038*/ 	.word	index@(__assertfail)


	//----- nvinfo : EIATTR_MERCURY_ISA_VERSION
	.align		4
.L_37:
        /*003c*/ 	.byte	0x03, 0x5f
        /*003e*/ 	.short	0x0101


	//----- nvinfo : EIATTR_INT_WARP_WIDE_INSTR_OFFSETS
	.align		4
        /*0040*/ 	.byte	0x04, 0x31
        /*0042*/ 	.short	(.L_39 - .L_38)


	//   ....[0]....
.L_38:
        /*0044*/ 	.word	0x00001130


	//   ....[1]....
        /*0048*/ 	.word	0x000011d0


	//   ....[2]....
        /*004c*/ 	.word	0x00005800


	//   ....[3]....
        /*0050*/ 	.word	0x00005830


	//   ....[4]....
        /*0054*/ 	.word	0x00005850


	//   ....[5]....
        /*0058*/ 	.word	0x00006420


	//   ....[6]....
        /*005c*/ 	.word	0x000064d0


	//----- nvinfo : EIATTR_COOP_GROUP_MASK_REGIDS
	.align		4
.L_39:
        /*0060*/ 	.byte	0x04, 0x29
        /*0062*/ 	.short	(.L_41 - .L_40)


	//   ....[0]....
.L_40:
        /*0064*/ 	.word	0xffffffff


	//   ....[1]....
        /*0068*/ 	.word	0xffffffff


	//   ....[2]....
        /*006c*/ 	.word	0xffffffff


	//   ....[3]....
        /*0070*/ 	.word	0xffffffff


	//   ....[4]....
        /*0074*/ 	.word	0xffffffff


	//   ....[5]....
        /*0078*/ 	.word	0xffffffff


	//   ....[6]....
        /*007c*/ 	.word	0xffffffff


	//   ....[7]....
        /*0080*/ 	.word	0xffffffff


	//   ....[8]....
        /*0084*/ 	.word	0xffffffff


	//   ....[9]....
        /*0088*/ 	.word	0xffffffff


	//   ....[10]....
        /*008c*/ 	.word	0xffffffff


	//   ....[11]....
        /*0090*/ 	.word	0xffffffff


	//   ....[12]....
        /*0094*/ 	.word	0xffffffff


	//   ....[13]....
        /*0098*/ 	.word	0xffffffff


	//----- nvinfo : EIATTR_COOP_GROUP_INSTR_OFFSETS
	.align		4
.L_41:
        /*009c*/ 	.byte	0x04, 0x28
        /*009e*/ 	.short	(.L_43 - .L_42)


	//   ....[0]....
.L_42:
        /*00a0*/ 	.word	0x000000b0


	//   ....[1]....
        /*00a4*/ 	.word	0x00000510


	//   ....[2]....
        /*00a8*/ 	.word	0x00000b00


	//   ....[3]....
        /*00ac*/ 	.word	0x00000c30


	//   ....[4]....
        /*00b0*/ 	.word	0x00000d20


	//   ....[5]....
        /*00b4*/ 	.word	0x00000e80


	//   ....[6]....
        /*00b8*/ 	.word	0x00001010


	//   ....[7]....
        /*00bc*/ 	.word	0x00001250


	//   ....[8]....
        /*00c0*/ 	.word	0x00002620


	//   ....[9]....
        /*00c4*/ 	.word	0x000046c0


	//   ....[10]....
        /*00c8*/ 	.word	0x00004b90


	//   ....[11]....
        /*00cc*/ 	.word	0x00004bc0


	//   ....[12]....
        /*00d0*/ 	.word	0x00005700


	//   ....[13]....
        /*00d4*/ 	.word	0x00005910


	//----- nvinfo : EIATTR_VRC_CTA_INIT_COUNT
	.align		4
.L_43:
        /*00d8*/ 	.byte	0x02, 0x4a
        /*00da*/ 	.byte	0x80
	.zero		1


	//----- nvinfo : EIATTR_SYSCALL_OFFSETS
	.align		4
        /*00dc*/ 	.byte	0x04, 0x46
        /*00de*/ 	.short	(.L_45 - .L_44)


	//   ....[0]....
.L_44:
        /*00e0*/ 	.word	0x00007040


	//   ....[1]....
        /*00e4*/ 	.word	0x00007180


	//   ....[2]....
        /*00e8*/ 	.word	0x000078b0


	//----- nvinfo : EIATTR_MBARRIER_INSTR_OFFSETS
	.align		4
.L_45:
        /*00ec*/ 	.byte	0x04, 0x39
        /*00ee*/ 	.short	(.L_47 - .L_46)


	//   ....[0]....
.L_46:
        /*00f0*/ 	.word	0x00000660
        /*00f4*/ 	.word	0x000000ff
        /*00f8*/ 	.word	0x00000000
        /*00fc*/ 	.short	0x0100
        /*00fe*/ 	.byte	0x04
	.zero		1


	//   ....[1]....
        /*0100*/ 	.word	0x00000670
        /*0104*/ 	.word	0x000000ff
        /*0108*/ 	.word	0x00000120
        /*010c*/ 	.short	0x0100
        /*010e*/ 	.byte	0x04
	.zero		1


	//   ....[2]....
        /*0110*/ 	.word	0x00000680
        /*0114*/ 	.word	0x000000ff
        /*0118*/ 	.word	0x00000008
        /*011c*/ 	.short	0x0100
        /*011e*/ 	.byte	0x04
	.zero		1


	//   ....[3]....
        /*0120*/ 	.word	0x00000690
        /*0124*/ 	.word	0x000000ff
        /*0128*/ 	.word	0x00000128
        /*012c*/ 	.short	0x0100
        /*012e*/ 	.byte	0x04
	.zero		1


	//   ....[4]....
        /*0130*/ 	.word	0x000006a0
        /*0134*/ 	.word	0x000000ff
        /*0138*/ 	.word	0x00000010
        /*013c*/ 	.short	0x0100
        /*013e*/ 	.byte	0x04
	.zero		1


	//   ....[5]....
        /*0140*/ 	.word	0x000006b0
        /*0144*/ 	.word	0x000000ff
        /*0148*/ 	.word	0x00000130
        /*014c*/ 	.short	0x0100
        /*014e*/ 	.byte	0x04
	.zero		1


	//   ....[6]....
        /*0150*/ 	.word	0x000006c0
        /*0154*/ 	.word	0x000000ff
        /*0158*/ 	.word	0x00000018
        /*015c*/ 	.short	0x0100
        /*015e*/ 	.byte	0x04
	.zero		1


	//   ....[7]....
        /*0160*/ 	.word	0x000006d0
        /*0164*/ 	.word	0x000000ff
        /*0168*/ 	.word	0x00000138
        /*016c*/ 	.short	0x0100
        /*016e*/ 	.byte	0x04
	.zero		1


	//   ....[8]....
        /*0170*/ 	.word	0x000006e0
        /*0174*/ 	.word	0x000000ff
        /*0178*/ 	.word	0x00000020
        /*017c*/ 	.short	0x0100
        /*017e*/ 	.byte	0x04
	.zero		1


	//   ....[9]....
        /*0180*/ 	.word	0x000006f0
        /*0184*/ 	.word	0x000000ff
        /*0188*/ 	.word	0x00000140
        /*018c*/ 	.short	0x0100
        /*018e*/ 	.byte	0x04
	.zero		1


	//   ....[10]....
        /*0190*/ 	.word	0x00000700
        /*0194*/ 	.word	0x000000ff
        /*0198*/ 	.word	0x00000028
        /*019c*/ 	.short	0x0100
        /*019e*/ 	.byte	0x04
	.zero		1


	//   ....[11]....
        /*01a0*/ 	.word	0x00000710
        /*01a4*/ 	.word	0x000000ff
        /*01a8*/ 	.word	0x00000148
        /*01ac*/ 	.short	0x0100
        /*01ae*/ 	.byte	0x04
	.zero		1


	//   ....[12]....
        /*01b0*/ 	.word	0x00000720
        /*01b4*/ 	.word	0x000000ff
        /*01b8*/ 	.word	0x00000030
        /*01bc*/ 	.short	0x0100
        /*01be*/ 	.byte	0x04
	.zero		1


	//   ....[13]....
        /*01c0*/ 	.word	0x00000730
        /*01c4*/ 	.word	0x000000ff
        /*01c8*/ 	.word	0x00000150
        /*01cc*/ 	.short	0x0100
        /*01ce*/ 	.byte	0x04
	.zero		1


	//   ....[14]....
        /*01d0*/ 	.word	0x00000740
        /*01d4*/ 	.word	0x000000ff
        /*01d8*/ 	.word	0x00000038
        /*01dc*/ 	.short	0x0100
        /*01de*/ 	.byte	0x04
	.zero		1


	//   ....[15]....
        /*01e0*/ 	.word	0x00000750
        /*01e4*/ 	.word	0x000000ff
        /*01e8*/ 	.word	0x00000158
        /*01ec*/ 	.short	0x0100
        /*01ee*/ 	.byte	0x04
	.zero		1


	//   ....[16]....
        /*01f0*/ 	.word	0x00000760
        /*01f4*/ 	.word	0x000000ff
        /*01f8*/ 	.word	0x00000040
        /*01fc*/ 	.short	0x0100
        /*01fe*/ 	.byte	0x04
	.zero		1


	//   ....[17]....
        /*0200*/ 	.word	0x00000770
        /*0204*/ 	.word	0x000000ff
        /*0208*/ 	.word	0x00000160
        /*020c*/ 	.short	0x0100
        /*020e*/ 	.byte	0x04
	.zero		1


	//   ....[18]....
        /*0210*/ 	.word	0x00000780
        /*0214*/ 	.word	0x000000ff
        /*0218*/ 	.word	0x00000048
        /*021c*/ 	.short	0x0100
        /*021e*/ 	.byte	0x04
	.zero		1


	//   ....[19]....
        /*0220*/ 	.word	0x00000790
        /*0224*/ 	.word	0x000000ff
        /*0228*/ 	.word	0x00000168
        /*022c*/ 	.short	0x0100
        /*022e*/ 	.byte	0x04
	.zero		1


	//   ....[20]....
        /*0230*/ 	.word	0x000007a0
        /*0234*/ 	.word	0x000000ff
        /*0238*/ 	.word	0x00000050
        /*023c*/ 	.short	0x0100
        /*023e*/ 	.byte	0x04
	.zero		1


	//   ....[21]....
        /*0240*/ 	.word	0x000007b0
        /*0244*/ 	.word	0x000000ff
        /*0248*/ 	.word	0x00000170
        /*024c*/ 	.short	0x0100
        /*024e*/ 	.byte	0x04
	.zero		1


	//   ....[22]....
        /*0250*/ 	.word	0x000007c0
        /*0254*/ 	.word	0x000000ff
        /*0258*/ 	.word	0x00000058
        /*025c*/ 	.short	0x0100
        /*025e*/ 	.byte	0x04
	.zero		1


	//   ....[23]....
        /*0260*/ 	.word	0x000007d0
        /*0264*/ 	.word	0x000000ff
        /*0268*/ 	.word	0x00000178
        /*026c*/ 	.short	0x0100
        /*026e*/ 	.byte	0x04
	.zero		1


	//   ....[24]....
        /*0270*/ 	.word	0x000007e0
        /*0274*/ 	.word	0x000000ff
        /*0278*/ 	.word	0x00000060
        /*027c*/ 	.short	0x0100
        /*027e*/ 	.byte	0x04
	.zero		1


	//   ....[25]....
        /*0280*/ 	.word	0x000007f0
        /*0284*/ 	.word	0x000000ff
        /*0288*/ 	.word	0x00000180
        /*028c*/ 	.short	0x0100
        /*028e*/ 	.byte	0x04
	.zero		1


	//   ....[26]....
        /*0290*/ 	.word	0x00000800
        /*0294*/ 	.word	0x000000ff
        /*0298*/ 	.word	0x00000068
        /*029c*/ 	.short	0x0100
        /*029e*/ 	.byte	0x04
	.zero		1


	//   ....[27]....
        /*02a0*/ 	.word	0x00000810
        /*02a4*/ 	.word	0x000000ff
        /*02a8*/ 	.word	0x00000188
        /*02ac*/ 	.short	0x0100
        /*02ae*/ 	.byte	0x04
	.zero		1


	//   ....[28]....
        /*02b0*/ 	.word	0x00000820
        /*02b4*/ 	.word	0x000000ff
        /*02b8*/ 	.word	0x00000070
        /*02bc*/ 	.short	0x0100
        /*02be*/ 	.byte	0x04
	.zero		1


	//   ....[29]....
        /*02c0*/ 	.word	0x00000830
        /*02c4*/ 	.word	0x000000ff
        /*02c8*/ 	.word	0x00000190
        /*02cc*/ 	.short	0x0100
        /*02ce*/ 	.byte	0x04
	.zero		1


	//   ....[30]....
        /*02d0*/ 	.word	0x00000840
        /*02d4*/ 	.word	0x000000ff
        /*02d8*/ 	.word	0x00000078
        /*02dc*/ 	.short	0x0100
        /*02de*/ 	.byte	0x04
	.zero		1


	//   ....[31]....
        /*02e0*/ 	.word	0x00000850
        /*02e4*/ 	.word	0x000000ff
        /*02e8*/ 	.word	0x00000198
        /*02ec*/ 	.short	0x0100
        /*02ee*/ 	.byte	0x04
	.zero		1


	//   ....[32]....
        /*02f0*/ 	.word	0x00000860
        /*02f4*/ 	.word	0x000000ff
        /*02f8*/ 	.word	0x00000080
        /*02fc*/ 	.short	0x0100
        /*02fe*/ 	.byte	0x04
	.zero		1


	//   ....[33]....
        /*0300*/ 	.word	0x00000870
        /*0304*/ 	.word	0x000000ff
        /*0308*/ 	.word	0x000001a0
        /*030c*/ 	.short	0x0100
        /*030e*/ 	.byte	0x04
	.zero		1


	//   ....[34]....
        /*0310*/ 	.word	0x00000880
        /*0314*/ 	.word	0x000000ff
        /*0318*/ 	.word	0x00000088
        /*031c*/ 	.short	0x0100
        /*031e*/ 	.byte	0x04
	.zero		1


	//   ....[35]....
        /*0320*/ 	.word	0x00000890
        /*0324*/ 	.word	0x000000ff
        /*0328*/ 	.word	0x000001a8
        /*032c*/ 	.short	0x0100
        /*032e*/ 	.byte	0x04
	.zero		1


	//   ....[36]....
        /*0330*/ 	.word	0x000008a0
        /*0334*/ 	.word	0x000000ff
        /*0338*/ 	.word	0x00000090
        /*033c*/ 	.short	0x0100
        /*033e*/ 	.byte	0x04
	.zero		1


	//   ....[37]....
        /*0340*/ 	.word	0x000008b0
        /*0344*/ 	.word	0x000000ff
        /*0348*/ 	.word	0x000001b0
        /*034c*/ 	.short	0x0100
        /*034e*/ 	.byte	0x04
	.zero		1


	//   ....[38]....
        /*0350*/ 	.word	0x000008c0
        /*0354*/ 	.word	0x000000ff
        /*0358*/ 	.word	0x00000098
        /*035c*/ 	.short	0x0100
        /*035e*/ 	.byte	0x04
	.zero		1


	//   ....[39]....
        /*0360*/ 	.word	0x000008d0
        /*0364*/ 	.word	0x000000ff
        /*0368*/ 	.word	0x000001b8
        /*036c*/ 	.short	0x0100
        /*036e*/ 	.byte	0x04
	.zero		1


	//   ....[40]....
        /*0370*/ 	.word	0x000008e0
        /*0374*/ 	.word	0x000000ff
        /*0378*/ 	.word	0x000000a0
        /*037c*/ 	.short	0x0100
        /*037e*/ 	.byte	0x04
	.zero		1


	//   ....[41]....
        /*0380*/ 	.word	0x000008f0
        /*0384*/ 	.word	0x000000ff
        /*0388*/ 	.word	0x000001c0
        /*038c*/ 	.short	0x0100
        /*038e*/ 	.byte	0x04
	.zero		1


	//   ....[42]....
        /*0390*/ 	.word	0x00000900
        /*0394*/ 	.word	0x000000ff
        /*0398*/ 	.word	0x000000a8
        /*039c*/ 	.short	0x0100
        /*039e*/ 	.byte	0x04
	.zero		1


	//   ....[43]....
        /*03a0*/ 	.word	0x00000910
        /*03a4*/ 	.word	0x000000ff
        /*03a8*/ 	.word	0x000001c8
        /*03ac*/ 	.short	0x0100
        /*03ae*/ 	.byte	0x04
	.zero		1


	//   ....[44]....
        /*03b0*/ 	.word	0x00000920
        /*03b4*/ 	.word	0x000000ff
        /*03b8*/ 	.word	0x000000b0
        /*03bc*/ 	.short	0x0100
        /*03be*/ 	.byte	0x04
	.zero		1


	//   ....[45]....
        /*03c0*/ 	.word	0x00000930
        /*03c4*/ 	.word	0x000000ff
        /*03c8*/ 	.word	0x000001d0
        /*03cc*/ 	.short	0x0100
        /*03ce*/ 	.byte	0x04
	.zero		1


	//   ....[46]....
        /*03d0*/ 	.word	0x00000940
        /*03d4*/ 	.word	0x000000ff
        /*03d8*/ 	.word	0x000000b8
        /*03dc*/ 	.short	0x0100
        /*03de*/ 	.byte	0x04
	.zero		1


	//   ....[47]....
        /*03e0*/ 	.word	0x00000950
        /*03e4*/ 	.word	0x000000ff
        /*03e8*/ 	.word	0x000001d8
        /*03ec*/ 	.short	0x0100
        /*03ee*/ 	.byte	0x04
	.zero		1


	//   ....[48]....
        /*03f0*/ 	.word	0x00000960
        /*03f4*/ 	.word	0x000000ff
        /*03f8*/ 	.word	0x000000c0
        /*03fc*/ 	.short	0x0100
        /*03fe*/ 	.byte	0x04
	.zero		1


	//   ....[49]....
        /*0400*/ 	.word	0x00000970
        /*0404*/ 	.word	0x000000ff
        /*0408*/ 	.word	0x000001e0
        /*040c*/ 	.short	0x0100
        /*040e*/ 	.byte	0x04
	.zero		1


	//   ....[50]....
        /*0410*/ 	.word	0x00000980
        /*0414*/ 	.word	0x000000ff
        /*0418*/ 	.word	0x000000c8
        /*041c*/ 	.short	0x0100
        /*041e*/ 	.byte	0x04
	.zero		1


	//   ....[51]....
        /*0420*/ 	.word	0x00000990
        /*0424*/ 	.word	0x000000ff
        /*0428*/ 	.word	0x000001e8
        /*042c*/ 	.short	0x0100
        /*042e*/ 	.byte	0x04
	.zero		1


	//   ....[52]....
        /*0430*/ 	.word	0x000009a0
        /*0434*/ 	.word	0x000000ff
        /*0438*/ 	.word	0x000000d0
        /*043c*/ 	.short	0x0100
        /*043e*/ 	.byte	0x04
	.zero		1


	//   ....[53]....
        /*0440*/ 	.word	0x000009b0
        /*0444*/ 	.word	0x000000ff
        /*0448*/ 	.word	0x000001f0
        /*044c*/ 	.short	0x0100
        /*044e*/ 	.byte	0x04
	.zero		1


	//   ....[54]....
        /*0450*/ 	.word	0x000009c0
        /*0454*/ 	.word	0x000000ff
        /*0458*/ 	.word	0x000000d8
        /*045c*/ 	.short	0x0100
        /*045e*/ 	.byte	0x04
	.zero		1


	//   ....[55]....
        /*0460*/ 	.word	0x000009d0
        /*0464*/ 	.word	0x000000ff
        /*0468*/ 	.word	0x000001f8
        /*046c*/ 	.short	0x0100
        /*046e*/ 	.byte	0x04
	.zero		1


	//   ....[56]....
        /*0470*/ 	.word	0x000009e0
        /*0474*/ 	.word	0x000000ff
        /*0478*/ 	.word	0x000000e0
        /*047c*/ 	.short	0x0100
        /*047e*/ 	.byte	0x04
	.zero		1


	//   ....[57]....
        /*0480*/ 	.word	0x000009f0
        /*0484*/ 	.word	0x000000ff
        /*0488*/ 	.word	0x00000200
        /*048c*/ 	.short	0x0100
        /*048e*/ 	.byte	0x04
	.zero		1


	//   ....[58]....
        /*0490*/ 	.word	0x00000a00
        /*0494*/ 	.word	0x000000ff
        /*0498*/ 	.word	0x000000e8
        /*049c*/ 	.short	0x0100
        /*049e*/ 	.byte	0x04
	.zero		1


	//   ....[59]....
        /*04a0*/ 	.word	0x00000a10
        /*04a4*/ 	.word	0x000000ff
        /*04a8*/ 	.word	0x00000208
        /*04ac*/ 	.short	0x0100
        /*04ae*/ 	.byte	0x04
	.zero		1


	//   ....[60]....
        /*04b0*/ 	.word	0x00000a20
        /*04b4*/ 	.word	0x000000ff
        /*04b8*/ 	.word	0x000000f0
        /*04bc*/ 	.short	0x0100
        /*04be*/ 	.byte	0x04
	.zero		1


	//   ....[61]....
        /*04c0*/ 	.word	0x00000a30
        /*04c4*/ 	.word	0x000000ff
        /*04c8*/ 	.word	0x00000210
        /*04cc*/ 	.short	0x0100
        /*04ce*/ 	.byte	0x04
	.zero		1


	//   ....[62]....
        /*04d0*/ 	.word	0x00000a40
        /*04d4*/ 	.word	0x000000ff
        /*04d8*/ 	.word	0x000000f8
        /*04dc*/ 	.short	0x0100
        /*04de*/ 	.byte	0x04
	.zero		1


	//   ....[63]....
        /*04e0*/ 	.word	0x00000a50
        /*04e4*/ 	.word	0x000000ff
        /*04e8*/ 	.word	0x00000218
        /*04ec*/ 	.short	0x0100
        /*04ee*/ 	.byte	0x04
	.zero		1


	//   ....[64]....
        /*04f0*/ 	.word	0x00000a60
        /*04f4*/ 	.word	0x000000ff
        /*04f8*/ 	.word	0x00000100
        /*04fc*/ 	.short	0x0100
        /*04fe*/ 	.byte	0x04
	.zero		1


	//   ....[65]....
        /*0500*/ 	.word	0x00000a70
        /*0504*/ 	.word	0x000000ff
        /*0508*/ 	.word	0x00000220
        /*050c*/ 	.short	0x0100
        /*050e*/ 	.byte	0x04
	.zero		1


	//   ....[66]....
        /*0510*/ 	.word	0x00000a80
        /*0514*/ 	.word	0x000000ff
        /*0518*/ 	.word	0x00000108
        /*051c*/ 	.short	0x0100
        /*051e*/ 	.byte	0x04
	.zero		1


	//   ....[67]....
        /*0520*/ 	.word	0x00000a90
        /*0524*/ 	.word	0x000000ff
        /*0528*/ 	.word	0x00000228
        /*052c*/ 	.short	0x0100
        /*052e*/ 	.byte	0x04
	.zero		1


	//   ....[68]....
        /*0530*/ 	.word	0x00000aa0
        /*0534*/ 	.word	0x000000ff
        /*0538*/ 	.word	0x00000110
        /*053c*/ 	.short	0x0100
        /*053e*/ 	.byte	0x04
	.zero		1


	//   ....[69]....
        /*0540*/ 	.word	0x00000ab0
        /*0544*/ 	.word	0x000000ff
        /*0548*/ 	.word	0x00000230
        /*054c*/ 	.short	0x0100
        /*054e*/ 	.byte	0x04
	.zero		1


	//   ....[70]....
        /*0550*/ 	.word	0x00000ac0
        /*0554*/ 	.word	0x000000ff
        /*0558*/ 	.word	0x00000118
        /*055c*/ 	.short	0x0100
        /*055e*/ 	.byte	0x04
	.zero		1


	//   ....[71]....
        /*0560*/ 	.word	0x00000ad0
        /*0564*/ 	.word	0x000000ff
        /*0568*/ 	.word	0x00000238
        /*056c*/ 	.short	0x0100
        /*056e*/ 	.byte	0x04
	.zero		1


	//   ....[72]....
        /*0570*/ 	.word	0x00000c00
        /*0574*/ 	.word	0x000000ff
        /*0578*/ 	.word	0x00000240
        /*057c*/ 	.short	0x0100
        /*057e*/ 	.byte	0x04
	.zero		1


	//   ....[73]....
        /*0580*/ 	.word	0x00000c10
        /*0584*/ 	.word	0x000000ff
        /*0588*/ 	.word	0x00000248
        /*058c*/ 	.short	0x0100
        /*058e*/ 	.byte	0x04
	.zero		1


	//   ....[74]....
        /*0590*/ 	.word	0x00000cf0
        /*0594*/ 	.word	0x000000ff
        /*0598*/ 	.word	0x00000250
        /*059c*/ 	.short	0x0100
        /*059e*/ 	.byte	0x06
	.zero		1


	//   ....[75]....
        /*05a0*/ 	.word	0x00000d00
        /*05a4*/ 	.word	0x000000ff
        /*05a8*/ 	.word	0x00000258
        /*05ac*/ 	.short	0x0100
        /*05ae*/ 	.byte	0x06
	.zero		1


	//   ....[76]....
        /*05b0*/ 	.word	0x00000e30
        /*05b4*/ 	.word	0x000000ff
        /*05b8*/ 	.word	0x00000260
        /*05bc*/ 	.short	0x0100
        /*05be*/ 	.byte	0x06
	.zero		1


	//   ....[77]....
        /*05c0*/ 	.word	0x00000e40
        /*05c4*/ 	.word	0x000000ff
        /*05c8*/ 	.word	0x00000270
        /*05cc*/ 	.short	0x0100
        /*05ce*/ 	.byte	0x06
	.zero		1


	//   ....[78]....
        /*05d0*/ 	.word	0x00000e50
        /*05d4*/ 	.word	0x000000ff
        /*05d8*/ 	.word	0x00000268
        /*05dc*/ 	.short	0x0100
        /*05de*/ 	.byte	0x06
	.zero		1


	//   ....[79]....
        /*05e0*/ 	.word	0x00000e60
        /*05e4*/ 	.word	0x000000ff
        /*05e8*/ 	.word	0x00000278
        /*05ec*/ 	.short	0x0100
        /*05ee*/ 	.byte	0x06
	.zero		1


	//   ....[80]....
        /*05f0*/ 	.word	0x00000f80
        /*05f4*/ 	.word	0x000000ff
        /*05f8*/ 	.word	0x00000280
        /*05fc*/ 	.short	0x0100
        /*05fe*/ 	.byte	0x04
	.zero		1


	//   ....[81]....
        /*0600*/ 	.word	0x00000f90
        /*0604*/ 	.word	0x000000ff
        /*0608*/ 	.word	0x000002a0
        /*060c*/ 	.short	0x0100
        /*060e*/ 	.byte	0x04
	.zero		1


	//   ....[82]....
        /*0610*/ 	.word	0x00000fa0
        /*0614*/ 	.word	0x000000ff
        /*0618*/ 	.word	0x00000288
        /*061c*/ 	.short	0x0100
        /*061e*/ 	.byte	0x04
	.zero		1


	//   ....[83]....
        /*0620*/ 	.word	0x00000fb0
        /*0624*/ 	.word	0x000000ff
        /*0628*/ 	.word	0x000002a8
        /*062c*/ 	.short	0x0100
        /*062e*/ 	.byte	0x04
	.zero		1


	//   ....[84]....
        /*0630*/ 	.word	0x00000fc0
        /*0634*/ 	.word	0x000000ff
        /*0638*/ 	.word	0x00000290
        /*063c*/ 	.short	0x0100
        /*063e*/ 	.byte	0x04
	.zero		1


	//   ....[85]....
        /*0640*/ 	.word	0x00000fd0
        /*0644*/ 	.word	0x000000ff
        /*0648*/ 	.word	0x000002b0
        /*064c*/ 	.short	0x0100
        /*064e*/ 	.byte	0x04
	.zero		1


	//   ....[86]....
        /*0650*/ 	.word	0x00000fe0
        /*0654*/ 	.word	0x000000ff
        /*0658*/ 	.word	0x00000298
        /*065c*/ 	.short	0x0100
        /*065e*/ 	.byte	0x04
	.zero		1


	//   ....[87]....
        /*0660*/ 	.word	0x00000ff0
        /*0664*/ 	.word	0x000000ff
        /*0668*/ 	.word	0x000002b8
        /*066c*/ 	.short	0x0100
        /*066e*/ 	.byte	0x04
	.zero		1


	//   ....[88]....
        /*0670*/ 	.word	0x000010e0
        /*0674*/ 	.word	0x000000ff
        /*0678*/ 	.word	0x000002c0
        /*067c*/ 	.short	0x0100
        /*067e*/ 	.byte	0x04
	.zero		1


	//   ....[89]....
        /*0680*/ 	.word	0x000010f0
        /*0684*/ 	.word	0x000000ff
        /*0688*/ 	.word	0x000002d0
        /*068c*/ 	.short	0x0100
        /*068e*/ 	.byte	0x04
	.zero		1


	//   ....[90]....
        /*0690*/ 	.word	0x00001100
        /*0694*/ 	.word	0x000000ff
        /*0698*/ 	.word	0x000002c8
        /*069c*/ 	.short	0x0100
        /*069e*/ 	.byte	0x04
	.zero		1


	//   ....[91]....
        /*06a0*/ 	.word	0x00001110
        /*06a4*/ 	.word	0x000000ff
        /*06a8*/ 	.word	0x000002d8
        /*06ac*/ 	.short	0x0100
        /*06ae*/ 	.byte	0x04
	.zero		1


	//   ....[92]....
        /*06b0*/ 	.word	0x00001210
        /*06b4*/ 	.word	0x000000ff
        /*06b8*/ 	.word	0x000002e0
        /*06bc*/ 	.short	0x0100
        /*06be*/ 	.byte	0x06
	.zero		1


	//   ....[93]....
        /*06c0*/ 	.word	0x00001e40
        /*06c4*/ 	.word	0x00000000
        /*06c8*/ 	.word	0x000002d0
        /*06cc*/ 	.short	0x010a
        /*06ce*/ 	.byte	0xff
	.zero		1


	//   ....[94]....
        /*06d0*/ 	.word	0x00001e70
        /*06d4*/ 	.word	0x00000000
        /*06d8*/ 	.word	0x000002c0
        /*06dc*/ 	.short	0x0101
        /*06de*/ 	.byte	0xff
	.zero		1


	//   ....[95]....
        /*06e0*/ 	.word	0x00001f30
        /*06e4*/ 	.word	0x000000ff
        /*06e8*/ 	.word	0x00000120
        /*06ec*/ 	.short	0x010a
        /*06ee*/ 	.byte	0x04
	.zero		1


	//   ....[96]....
        /*06f0*/ 	.word	0x00002000
        /*06f4*/ 	.word	0x000000ff
        /*06f8*/ 	.word	0x00000120
        /*06fc*/ 	.short	0x010a
        /*06fe*/ 	.byte	0x21
	.zero		1


	//   ....[97]....
        /*0700*/ 	.word	0x000021c0
        /*0704*/ 	.word	0x000000ff
        /*0708*/ 	.word	0x00000120
        /*070c*/ 	.short	0x010a
        /*070e*/ 	.byte	0x07
	.zero		1


	//   ....[98]....
        /*0710*/ 	.word	0x000022c0
        /*0714*/ 	.word	0x000000ff
        /*0718*/ 	.word	0x00000258
        /*071c*/ 	.short	0x0101
        /*071e*/ 	.byte	0x06
	.zero		1


	//   ....[99]....
        /*0720*/ 	.word	0x000022e0
        /*0724*/ 	.word	0x000000ff
        /*0728*/ 	.word	0x00000120
        /*072c*/ 	.short	0x010a
        /*072e*/ 	.byte	0x04
	.zero		1


	//   ....[100]....
        /*0730*/ 	.word	0x00002360
        /*0734*/ 	.word	0x000000ff
        /*0738*/ 	.word	0x00000120
        /*073c*/ 	.short	0x010a
        /*073e*/ 	.byte	0x11
	.zero		1


	//   ....[101]....
        /*0740*/ 	.word	0x000024f0
        /*0744*/ 	.word	0x000000ff
        /*0748*/ 	.word	0x00000120
        /*074c*/ 	.short	0x010a
        /*074e*/ 	.byte	0x08
	.zero		1


	//   ....[102]....
        /*0750*/ 	.word	0x00002650
        /*0754*/ 	.word	0x00000003
        /*0758*/ 	.word	0x00000260
        /*075c*/ 	.short	0x010a
        /*075e*/ 	.byte	0xff
	.zero		1


	//   ....[103]....
        /*0760*/ 	.word	0x000027a0
        /*0764*/ 	.word	0x00000000
        /*0768*/ 	.word	0x00000000
        /*076c*/ 	.short	0x0101
        /*076e*/ 	.byte	0xff
	.zero		1


	//   ....[104]....
        /*0770*/ 	.word	0x00002d40
        /*0774*/ 	.word	0x000000ff
        /*0778*/ 	.word	0x00000000
        /*077c*/ 	.short	0x010a
        /*077e*/ 	.byte	0x04
	.zero		1


	//   ....[105]....
        /*0780*/ 	.word	0x00002dd0
        /*0784*/ 	.word	0x000000ff
        /*0788*/ 	.word	0x00000000
        /*078c*/ 	.short	0x010a
        /*078e*/ 	.byte	0x05
	.zero		1


	//   ....[106]....
        /*0790*/ 	.word	0x00002e60
        /*0794*/ 	.word	0x000000ff
        /*0798*/ 	.word	0x00000000
        /*079c*/ 	.short	0x010a
        /*079e*/ 	.byte	0x05
	.zero		1


	//   ....[107]....
        /*07a0*/ 	.word	0x00002ef0
        /*07a4*/ 	.word	0x000000ff
        /*07a8*/ 	.word	0x00000000
        /*07ac*/ 	.short	0x010a
        /*07ae*/ 	.byte	0x05
	.zero		1


	//   ....[108]....
        /*07b0*/ 	.word	0x00002f80
        /*07b4*/ 	.word	0x000000ff
        /*07b8*/ 	.word	0x00000000
        /*07bc*/ 	.short	0x010a
        /*07be*/ 	.byte	0x05
	.zero		1


	//   ....[109]....
        /*07c0*/ 	.word	0x00003010
        /*07c4*/ 	.word	0x000000ff
        /*07c8*/ 	.word	0x00000000
        /*07cc*/ 	.short	0x010a
        /*07ce*/ 	.byte	0x05
	.zero		1


	//   ....[110]....
        /*07d0*/ 	.word	0x000030a0
        /*07d4*/ 	.word	0x000000ff
        /*07d8*/ 	.word	0x00000000
        /*07dc*/ 	.short	0x010a
        /*07de*/ 	.byte	0x05
	.zero		1


	//   ....[111]....
        /*07e0*/ 	.word	0x00003130
        /*07e4*/ 	.word	0x000000ff
        /*07e8*/ 	.word	0x00000000
        /*07ec*/ 	.short	0x010a
        /*07ee*/ 	.byte	0x05
	.zero		1


	//   ....[112]....
        /*07f0*/ 	.word	0x000031c0
        /*07f4*/ 	.word	0x000000ff
        /*07f8*/ 	.word	0x00000000
        /*07fc*/ 	.short	0x010a
        /*07fe*/ 	.byte	0x05
	.zero		1


	//   ....[113]....
        /*0800*/ 	.word	0x00003250
        /*0804*/ 	.word	0x000000ff
        /*0808*/ 	.word	0x00000000
        /*080c*/ 	.short	0x010a
        /*080e*/ 	.byte	0x05
	.zero		1


	//   ....[114]....
        /*0810*/ 	.word	0x000032e0
        /*0814*/ 	.word	0x000000ff
        /*0818*/ 	.word	0x00000000
        /*081c*/ 	.short	0x010a
        /*081e*/ 	.byte	0x05
	.zero		1


	//   ....[115]....
        /*0820*/ 	.word	0x00003370
        /*0824*/ 	.word	0x000000ff
        /*0828*/ 	.word	0x00000000
        /*082c*/ 	.short	0x010a
        /*082e*/ 	.byte	0x05
	.zero		1


	//   ....[116]....
        /*0830*/ 	.word	0x00003400
        /*0834*/ 	.word	0x000000ff
        /*0838*/ 	.word	0x00000000
        /*083c*/ 	.short	0x010a
        /*083e*/ 	.byte	0x05
	.zero		1


	//   ....[117]....
        /*0840*/ 	.word	0x00003490
        /*0844*/ 	.word	0x000000ff
        /*0848*/ 	.word	0x00000000
        /*084c*/ 	.short	0x010a
        /*084e*/ 	.byte	0x05
	.zero		1


	//   ....[118]....
        /*0850*/ 	.word	0x00003520
        /*0854*/ 	.word	0x000000ff
        /*0858*/ 	.word	0x00000000
        /*085c*/ 	.short	0x010a
        /*085e*/ 	.byte	0x05
	.zero		1


	//   ....[119]....
        /*0860*/ 	.word	0x000035b0
        /*0864*/ 	.word	0x000000ff
        /*0868*/ 	.word	0x00000000
        /*086c*/ 	.short	0x010a
        /*086e*/ 	.byte	0x05
	.zero		1


	//   ....[120]....
        /*0870*/ 	.word	0x00003640
        /*0874*/ 	.word	0x000000ff
        /*0878*/ 	.word	0x00000000
        /*087c*/ 	.short	0x010a
        /*087e*/ 	.byte	0x05
	.zero		1


	//   ....[121]....
        /*0880*/ 	.word	0x000036d0
        /*0884*/ 	.word	0x000000ff
        /*0888*/ 	.word	0x00000000
        /*088c*/ 	.short	0x010a
        /*088e*/ 	.byte	0x05
	.zero		1


	//   ....[122]....
        /*0890*/ 	.word	0x00003760
        /*0894*/ 	.word	0x000000ff
        /*0898*/ 	.word	0x00000000
        /*089c*/ 	.short	0x010a
        /*089e*/ 	.byte	0x05
	.zero		1


	//   ....[123]....
        /*08a0*/ 	.word	0x000037f0
        /*08a4*/ 	.word	0x000000ff
        /*08a8*/ 	.word	0x00000000
        /*08ac*/ 	.short	0x010a
        /*08ae*/ 	.byte	0x05
	.zero		1


	//   ....[124]....
        /*08b0*/ 	.word	0x00003880
        /*08b4*/ 	.word	0x000000ff
        /*08b8*/ 	.word	0x00000000
        /*08bc*/ 	.short	0x010a
        /*08be*/ 	.byte	0x05
	.zero		1


	//   ....[125]....
        /*08c0*/ 	.word	0x00003910
        /*08c4*/ 	.word	0x000000ff
        /*08c8*/ 	.word	0x00000000
        /*08cc*/ 	.short	0x010a
        /*08ce*/ 	.byte	0x05
	.zero		1


	//   ....[126]....
        /*08d0*/ 	.word	0x000039a0
        /*08d4*/ 	.word	0x000000ff
        /*08d8*/ 	.word	0x00000000
        /*08dc*/ 	.short	0x010a
        /*08de*/ 	.byte	0x05
	.zero		1


	//   ....[127]....
        /*08e0*/ 	.word	0x00003a30
        /*08e4*/ 	.word	0x000000ff
        /*08e8*/ 	.word	0x00000000
        /*08ec*/ 	.short	0x010a
        /*08ee*/ 	.byte	0x05
	.zero		1


	//   ....[128]....
        /*08f0*/ 	.word	0x00003ac0
        /*08f4*/ 	.word	0x000000ff
        /*08f8*/ 	.word	0x00000000
        /*08fc*/ 	.short	0x010a
        /*08fe*/ 	.byte	0x05
	.zero		1


	//   ....[129]....
        /*0900*/ 	.word	0x00003b50
        /*0904*/ 	.word	0x000000ff
        /*0908*/ 	.word	0x00000000
        /*090c*/ 	.short	0x010a
        /*090e*/ 	.byte	0x05
	.zero		1


	//   ....[130]....
        /*0910*/ 	.word	0x00003be0
        /*0914*/ 	.word	0x000000ff
        /*0918*/ 	.word	0x00000000
        /*091c*/ 	.short	0x010a
        /*091e*/ 	.byte	0x05
	.zero		1


	//   ....[131]....
        /*0920*/ 	.word	0x00003c70
        /*0924*/ 	.word	0x000000ff
        /*0928*/ 	.word	0x00000000
        /*092c*/ 	.short	0x010a
        /*092e*/ 	.byte	0x05
	.zero		1


	//   ....[132]....
        /*0930*/ 	.word	0x00003d00
        /*0934*/ 	.word	0x000000ff
        /*0938*/ 	.word	0x00000000
        /*093c*/ 	.short	0x010a
        /*093e*/ 	.byte	0x05
	.zero		1


	//   ....[133]....
        /*0940*/ 	.word	0x00003d90
        /*0944*/ 	.word	0x000000ff
        /*0948*/ 	.word	0x00000000
        /*094c*/ 	.short	0x010a
        /*094e*/ 	.byte	0x05
	.zero		1


	//   ....[134]....
        /*0950*/ 	.word	0x00003e20
        /*0954*/ 	.word	0x000000ff
        /*0958*/ 	.word	0x00000000
        /*095c*/ 	.short	0x010a
        /*095e*/ 	.byte	0x05
	.zero		1


	//   ....[135]....
        /*0960*/ 	.word	0x00003eb0
        /*0964*/ 	.word	0x000000ff
        /*0968*/ 	.word	0x00000000
        /*096c*/ 	.short	0x010a
        /*096e*/ 	.byte	0x05
	.zero		1


	//   ....[136]....
        /*0970*/ 	.word	0x00003f40
        /*0974*/ 	.word	0x000000ff
        /*0978*/ 	.word	0x00000000
        /*097c*/ 	.short	0x010a
        /*097e*/ 	.byte	0x05
	.zero		1


	//   ....[137]....
        /*0980*/ 	.word	0x00003fd0
        /*0984*/ 	.word	0x000000ff
        /*0988*/ 	.word	0x00000000
        /*098c*/ 	.short	0x010a
        /*098e*/ 	.byte	0x05
	.zero		1


	//   ....[138]....
        /*0990*/ 	.word	0x00004060
        /*0994*/ 	.word	0x000000ff
        /*0998*/ 	.word	0x00000000
        /*099c*/ 	.short	0x010a
        /*099e*/ 	.byte	0x05
	.zero		1


	//   ....[139]....
        /*09a0*/ 	.word	0x00004100
        /*09a4*/ 	.word	0x00000000
        /*09a8*/ 	.word	0x00000000
        /*09ac*/ 	.short	0x010a
        /*09ae*/ 	.byte	0xff
	.zero		1


	//   ....[140]....
        /*09b0*/ 	.word	0x00004220
        /*09b4*/ 	.word	0x00000002
        /*09b8*/ 	.word	0x000002c0
        /*09bc*/ 	.short	0x010a
        /*09be*/ 	.byte	0xff
	.zero		1


	//   ....[141]....
        /*09c0*/ 	.word	0x00004290
        /*09c4*/ 	.word	0x00000002
        /*09c8*/ 	.word	0x00000000
        /*09cc*/ 	.short	0x0101
        /*09ce*/ 	.byte	0xff
	.zero		1


	//   ....[142]....
        /*09d0*/ 	.word	0x000042b0
        /*09d4*/ 	.word	0x000000ff
        /*09d8*/ 	.word	0x00000270
        /*09dc*/ 	.short	0x010a
        /*09de*/ 	.byte	0x04
	.zero		1


	//   ....[143]....
        /*09e0*/ 	.word	0x000043d0
        /*09e4*/ 	.word	0x00000002
        /*09e8*/ 	.word	0x00000260
        /*09ec*/ 	.short	0x010a
        /*09ee*/ 	.byte	0xff
	.zero		1


	//   ....[144]....
        /*09f0*/ 	.word	0x000044d0
        /*09f4*/ 	.word	0x00000002
        /*09f8*/ 	.word	0x00000000
        /*09fc*/ 	.short	0x0101
        /*09fe*/ 	.byte	0xff
	.zero		1


	//   ....[145]....
        /*0a00*/ 	.word	0x00004560
        /*0a04*/ 	.word	0x000000ff
        /*0a08*/ 	.word	0x00000270
        /*0a0c*/ 	.short	0x0106
        /*0a0e*/ 	.byte	0x04
	.zero		1


	//   ....[146]....
        /*0a10*/ 	.word	0x00004580
        /*0a14*/ 	.word	0x000000ff
        /*0a18*/ 	.word	0x00000270
        /*0a1c*/ 	.short	0x010a
        /*0a1e*/ 	.byte	0x04
	.zero		1


	//   ....[147]....
        /*0a20*/ 	.word	0x00004610
        /*0a24*/ 	.word	0x000000ff
        /*0a28*/ 	.word	0x00000270
        /*0a2c*/ 	.short	0x0106
        /*0a2e*/ 	.byte	0x07
	.zero		1


	//   ....[148]....
        /*0a30*/ 	.word	0x00004650
        /*0a34*/ 	.word	0x00000000
        /*0a38*/ 	.word	0x00000270
        /*0a3c*/ 	.short	0x010a
        /*0a3e*/ 	.byte	0xff
	.zero		1


	//   ....[149]....
        /*0a40*/ 	.word	0x00004890
        /*0a44*/ 	.word	0x000000ff
        /*0a48*/ 	.word	0x00000008
        /*0a4c*/ 	.short	0x010a
        /*0a4e*/ 	.byte	0x05
	.zero		1


	//   ....[150]....
        /*0a50*/ 	.word	0x000048b0
        /*0a54*/ 	.word	0x000000ff
        /*0a58*/ 	.word	0x00000008
        /*0a5c*/ 	.short	0x010a
        /*0a5e*/ 	.byte	0x05
	.zero		1


	//   ....[151]....
        /*0a60*/ 	.word	0x00004a40
        /*0a64*/ 	.word	0x000000ff
        /*0a68*/ 	.word	0x00000008
        /*0a6c*/ 	.short	0x010a
        /*0a6e*/ 	.byte	0x05
	.zero		1


	//   ....[152]....
        /*0a70*/ 	.word	0x00004a60
        /*0a74*/ 	.word	0x000000ff
        /*0a78*/ 	.word	0x00000008
        /*0a7c*/ 	.short	0x010a
        /*0a7e*/ 	.byte	0x05
	.zero		1


	//   ....[153]....
        /*0a80*/ 	.word	0x00004b20
        /*0a84*/ 	.word	0x000000ff
        /*0a88*/ 	.word	0x00000000
        /*0a8c*/ 	.short	0x0101
        /*0a8e*/ 	.byte	0x04
	.zero		1


	//   ....[154]....
        /*0a90*/ 	.word	0x00004e20
        /*0a94*/ 	.word	0x00000000
        /*0a98*/ 	.word	0x00000260
        /*0a9c*/ 	.short	0x010a
        /*0a9e*/ 	.byte	0xff
	.zero		1


	//   ....[155]....
        /*0aa0*/ 	.word	0x00004ee0
        /*0aa4*/ 	.word	0x00000000
        /*0aa8*/ 	.word	0x00000000
        /*0aac*/ 	.short	0x0101
        /*0aae*/ 	.byte	0xff
	.zero		1


	//   ....[156]....
        /*0ab0*/ 	.word	0x00004fa0
        /*0ab4*/ 	.word	0x000000ff
        /*0ab8*/ 	.word	0x00000000
        /*0abc*/ 	.short	0x010a
        /*0abe*/ 	.byte	0x04
	.zero		1


	//   ....[157]....
        /*0ac0*/ 	.word	0x00004fb0
        /*0ac4*/ 	.word	0x000000ff
        /*0ac8*/ 	.word	0x000002a0
        /*0acc*/ 	.short	0x010a
        /*0ace*/ 	.byte	0x17
	.zero		1


	//   ....[158]....
        /*0ad0*/ 	.word	0x00005060
        /*0ad4*/ 	.word	0x000000ff
        /*0ad8*/ 	.word	0x00000000
        /*0adc*/ 	.short	0x010a
        /*0ade*/ 	.byte	0x05
	.zero		1


	//   ....[159]....
        /*0ae0*/ 	.word	0x000051a0
        /*0ae4*/ 	.word	0x000000ff
        /*0ae8*/ 	.word	0x00000000
        /*0aec*/ 	.short	0x010a
        /*0aee*/ 	.byte	0x04
	.zero		1


	//   ....[160]....
        /*0af0*/ 	.word	0x000053f0
        /*0af4*/ 	.word	0x000000ff
        /*0af8*/ 	.word	0x00000000
        /*0afc*/ 	.short	0x010a
        /*0afe*/ 	.byte	0x04
	.zero		1


	//   ....[161]....
        /*0b00*/ 	.word	0x00005480
        /*0b04*/ 	.word	0x000000ff
        /*0b08*/ 	.word	0x00000000
        /*0b0c*/ 	.short	0x010a
        /*0b0e*/ 	.byte	0x05
	.zero		1


	//   ....[162]....
        /*0b10*/ 	.word	0x00005510
        /*0b14*/ 	.word	0x000000ff
        /*0b18*/ 	.word	0x00000000
        /*0b1c*/ 	.short	0x010a
        /*0b1e*/ 	.byte	0x05
	.zero		1


	//   ....[163]....
        /*0b20*/ 	.word	0x000055b0
        /*0b24*/ 	.word	0x00000000
        /*0b28*/ 	.word	0x00000000
        /*0b2c*/ 	.short	0x010a
        /*0b2e*/ 	.byte	0xff
	.zero		1


	//   ....[164]....
        /*0b30*/ 	.word	0x000055f0
        /*0b34*/ 	.word	0x00000000
        /*0b38*/ 	.word	0x00000000
        /*0b3c*/ 	.short	0x010a
        /*0b3e*/ 	.byte	0xff
	.zero		1


	//   ....[165]....
        /*0b40*/ 	.word	0x00005660
        /*0b44*/ 	.word	0x000000ff
        /*0b48*/ 	.word	0x00000000
        /*0b4c*/ 	.short	0x0101
        /*0b4e*/ 	.byte	0x04
	.zero		1


	//   ....[166]....
        /*0b50*/ 	.word	0x000056a0
        /*0b54*/ 	.word	0x000000ff
        /*0b58*/ 	.word	0x000002e0
        /*0b5c*/ 	.short	0x010a
        /*0b5e*/ 	.byte	0x11
	.zero		1


	//   ....[167]....
        /*0b60*/ 	.word	0x000056f0
        /*0b64*/ 	.word	0x000000ff
        /*0b68*/ 	.word	0x00000000
        /*0b6c*/ 	.short	0x0101
        /*0b6e*/ 	.byte	0x04
	.zero		1


	//   ....[168]....
        /*0b70*/ 	.word	0x00005ba0
        /*0b74*/ 	.word	0x00000003
        /*0b78*/ 	.word	0x00000260
        /*0b7c*/ 	.short	0x010a
        /*0b7e*/ 	.byte	0xff
	.zero		1


	//   ....[169]....
        /*0b80*/ 	.word	0x00005d10
        /*0b84*/ 	.word	0x00000000
        /*0b88*/ 	.word	0x00000000
        /*0b8c*/ 	.short	0x0101
        /*0b8e*/ 	.byte	0xff
	.zero		1


	//   ....[170]....
        /*0b90*/ 	.word	0x000061d0
        /*0b94*/ 	.word	0x000000ff
        /*0b98*/ 	.word	0x00000258
        /*0b9c*/ 	.short	0x010a
        /*0b9e*/ 	.byte	0x11
	.zero		1


	//   ....[171]....
        /*0ba0*/ 	.word	0x00006360
        /*0ba4*/ 	.word	0x000000ff
        /*0ba8*/ 	.word	0x00000248
        /*0bac*/ 	.short	0x010a
        /*0bae*/ 	.byte	0x11
	.zero		1


	//   ....[172]....
        /*0bb0*/ 	.word	0x00006570
        /*0bb4*/ 	.word	0x000000ff
        /*0bb8*/ 	.word	0x00000240
        /*0bbc*/ 	.short	0x010b
        /*0bbe*/ 	.byte	0x11
	.zero		1


	//   ....[173]....
        /*0bc0*/ 	.word	0x00006580
        /*0bc4*/ 	.word	0x000000ff
        /*0bc8*/ 	.word	0x00000000
        /*0bcc*/ 	.short	0x0101
        /*0bce*/ 	.byte	0x37
	.zero		1


	//   ....[174]....
        /*0bd0*/ 	.word	0x000065c0
        /*0bd4*/ 	.word	0x00000000
        /*0bd8*/ 	.word	0x00000248
        /*0bdc*/ 	.short	0x010a
        /*0bde*/ 	.byte	0xff
	.zero		1


	//   ....[175]....
        /*0be0*/ 	.word	0x00006900
        /*0be4*/ 	.word	0x00000003
        /*0be8*/ 	.word	0x00000260
        /*0bec*/ 	.short	0x010a
        /*0bee*/ 	.byte	0xff
	.zero		1


	//   ....[176]....
        /*0bf0*/ 	.word	0x00006a80
        /*0bf4*/ 	.word	0x00000000
        /*0bf8*/ 	.word	0x00000000
        /*0bfc*/ 	.short	0x0101
        /*0bfe*/ 	.byte	0xff
	.zero		1


	//   ....[177]....
        /*0c00*/ 	.word	0x000074f0
        /*0c04*/ 	.word	0x000000ff
        /*0c08*/ 	.word	0x00000240
        /*0c0c*/ 	.short	0x010a
        /*0c0e*/ 	.byte	0x2c
	.zero		1


	//   ....[178]....
        /*0c10*/ 	.word	0x00007500
        /*0c14*/ 	.word	0x00000053
        /*0c18*/ 	.word	0x00000280
        /*0c1c*/ 	.short	0x010a
        /*0c1e*/ 	.byte	0xff
	.zero		1


	//   ....[179]....
        /*0c20*/ 	.word	0x00007650
        /*0c24*/ 	.word	0x000000ff
        /*0c28*/ 	.word	0x00000240
        /*0c2c*/ 	.short	0x010a
        /*0c2e*/ 	.byte	0x2c
	.zero		1


	//   ....[180]....
        /*0c30*/ 	.word	0x00007730
        /*0c34*/ 	.word	0x000000ff
        /*0c38*/ 	.word	0x00000000
        /*0c3c*/ 	.short	0x0101
        /*0c3e*/ 	.byte	0x04
	.zero		1


	//   ....[181]....
        /*0c40*/ 	.word	0x00007790
        /*0c44*/ 	.word	0x00000053
        /*0c48*/ 	.word	0x00000280
        /*0c4c*/ 	.short	0x010a
        /*0c4e*/ 	.byte	0xff
	.zero		1


	//   ....[182]....
        /*0c50*/ 	.word	0x000079f0
        /*0c54*/ 	.word	0x00000053
        /*0c58*/ 	.word	0x00000000
        /*0c5c*/ 	.short	0x0101
        /*0c5e*/ 	.byte	0xff
	.zero		1


	//   ....[183]....
        /*0c60*/ 	.word	0x00008430
        /*0c64*/ 	.word	0x00000000
        /*0c68*/ 	.word	0x000002d0
        /*0c6c*/ 	.short	0x010a
        /*0c6e*/ 	.byte	0xff
	.zero		1


	//   ....[184]....
        /*0c70*/ 	.word	0x00008490
        /*0c74*/ 	.word	0x00000000
        /*0c78*/ 	.word	0x00000120
        /*0c7c*/ 	.short	0x010a
        /*0c7e*/ 	.byte	0xff
	.zero		1


	//   ....[185]....
        /*0c80*/ 	.word	0x000084f0
        /*0c84*/ 	.word	0x00000000
        /*0c88*/ 	.word	0x00000120
        /*0c8c*/ 	.short	0x010a
        /*0c8e*/ 	.byte	0xff
	.zero		1


	//   ....[186]....
        /*0c90*/ 	.word	0x00008540
        /*0c94*/ 	.word	0x00000003
        /*0c98*/ 	.word	0x00000260
        /*0c9c*/ 	.short	0x010a
        /*0c9e*/ 	.byte	0xff
	.zero		1


	//   ....[187]....
        /*0ca0*/ 	.word	0x000085a0
        /*0ca4*/ 	.word	0x00000000
        /*0ca8*/ 	.word	0x00000000
        /*0cac*/ 	.short	0x010a
        /*0cae*/ 	.byte	0xff
	.zero		1


	//   ....[188]....
        /*0cb0*/ 	.word	0x00008600
        /*0cb4*/ 	.word	0x00000000
        /*0cb8*/ 	.word	0x00000000
        /*0cbc*/ 	.short	0x010a
        /*0cbe*/ 	.byte	0xff
	.zero		1


	//   ....[189]....
        /*0cc0*/ 	.word	0x00008660
        /*0cc4*/ 	.word	0x00000000
        /*0cc8*/ 	.word	0x00000000
        /*0ccc*/ 	.short	0x010a
        /*0cce*/ 	.byte	0xff
	.zero		1


	//   ....[190]....
        /*0cd0*/ 	.word	0x000086c0
        /*0cd4*/ 	.word	0x00000000
        /*0cd8*/ 	.word	0x00000000
        /*0cdc*/ 	.short	0x010a
        /*0cde*/ 	.byte	0xff
	.zero		1


	//   ....[191]....
        /*0ce0*/ 	.word	0x00008720
        /*0ce4*/ 	.word	0x00000000
        /*0ce8*/ 	.word	0x00000000
        /*0cec*/ 	.short	0x010a
        /*0cee*/ 	.byte	0xff
	.zero		1


	//   ....[192]....
        /*0cf0*/ 	.word	0x00008780
        /*0cf4*/ 	.word	0x00000000
        /*0cf8*/ 	.word	0x00000000
        /*0cfc*/ 	.short	0x010a
        /*0cfe*/ 	.byte	0xff
	.zero		1


	//   ....[193]....
        /*0d00*/ 	.word	0x000087e0
        /*0d04*/ 	.word	0x00000000
        /*0d08*/ 	.word	0x00000000
        /*0d0c*/ 	.short	0x010a
        /*0d0e*/ 	.byte	0xff
	.zero		1


	//   ....[194]....
        /*0d10*/ 	.word	0x00008840
        /*0d14*/ 	.word	0x00000000
        /*0d18*/ 	.word	0x00000000
        /*0d1c*/ 	.short	0x010a
        /*0d1e*/ 	.byte	0xff
	.zero		1


	//   ....[195]....
        /*0d20*/ 	.word	0x000088a0
        /*0d24*/ 	.word	0x00000000
        /*0d28*/ 	.word	0x00000000
        /*0d2c*/ 	.short	0x010a
        /*0d2e*/ 	.byte	0xff
	.zero		1


	//   ....[196]....
        /*0d30*/ 	.word	0x00008900
        /*0d34*/ 	.word	0x00000000
        /*0d38*/ 	.word	0x00000000
        /*0d3c*/ 	.short	0x010a
        /*0d3e*/ 	.byte	0xff
	.zero		1


	//   ....[197]....
        /*0d40*/ 	.word	0x00008960
        /*0d44*/ 	.word	0x00000000
        /*0d48*/ 	.word	0x00000000
        /*0d4c*/ 	.short	0x010a
        /*0d4e*/ 	.byte	0xff
	.zero		1


	//   ....[198]....
        /*0d50*/ 	.word	0x000089c0
        /*0d54*/ 	.word	0x00000000
        /*0d58*/ 	.word	0x00000000
        /*0d5c*/ 	.short	0x010a
        /*0d5e*/ 	.byte	0xff
	.zero		1


	//   ....[199]....
        /*0d60*/ 	.word	0x00008a20
        /*0d64*/ 	.word	0x00000000
        /*0d68*/ 	.word	0x00000000
        /*0d6c*/ 	.short	0x010a
        /*0d6e*/ 	.byte	0xff
	.zero		1


	//   ....[200]....
        /*0d70*/ 	.word	0x00008a80
        /*0d74*/ 	.word	0x00000000
        /*0d78*/ 	.word	0x00000000
        /*0d7c*/ 	.short	0x010a
        /*0d7e*/ 	.byte	0xff
	.zero		1


	//   ....[201]....
        /*0d80*/ 	.word	0x00008ae0
        /*0d84*/ 	.word	0x00000000
        /*0d88*/ 	.word	0x00000000
        /*0d8c*/ 	.short	0x010a
        /*0d8e*/ 	.byte	0xff
	.zero		1


	//   ....[202]....
        /*0d90*/ 	.word	0x00008b40
        /*0d94*/ 	.word	0x00000000
        /*0d98*/ 	.word	0x00000000
        /*0d9c*/ 	.short	0x010a
        /*0d9e*/ 	.byte	0xff
	.zero		1


	//   ....[203]....
        /*0da0*/ 	.word	0x00008ba0
        /*0da4*/ 	.word	0x00000000
        /*0da8*/ 	.word	0x00000000
        /*0dac*/ 	.short	0x010a
        /*0dae*/ 	.byte	0xff
	.zero		1


	//   ....[204]....
        /*0db0*/ 	.word	0x00008c00
        /*0db4*/ 	.word	0x00000000
        /*0db8*/ 	.word	0x00000000
        /*0dbc*/ 	.short	0x010a
        /*0dbe*/ 	.byte	0xff
	.zero		1


	//   ....[205]....
        /*0dc0*/ 	.word	0x00008c60
        /*0dc4*/ 	.word	0x00000000
        /*0dc8*/ 	.word	0x00000000
        /*0dcc*/ 	.short	0x010a
        /*0dce*/ 	.byte	0xff
	.zero		1


	//   ....[206]....
        /*0dd0*/ 	.word	0x00008cc0
        /*0dd4*/ 	.word	0x00000000
        /*0dd8*/ 	.word	0x00000000
        /*0ddc*/ 	.short	0x010a
        /*0dde*/ 	.byte	0xff
	.zero		1


	//   ....[207]....
        /*0de0*/ 	.word	0x00008d20
        /*0de4*/ 	.word	0x00000000
        /*0de8*/ 	.word	0x00000000
        /*0dec*/ 	.short	0x010a
        /*0dee*/ 	.byte	0xff
	.zero		1


	//   ....[208]....
        /*0df0*/ 	.word	0x00008d80
        /*0df4*/ 	.word	0x00000000
        /*0df8*/ 	.word	0x00000000
        /*0dfc*/ 	.short	0x010a
        /*0dfe*/ 	.byte	0xff
	.zero		1


	//   ....[209]....
        /*0e00*/ 	.word	0x00008de0
        /*0e04*/ 	.word	0x00000000
        /*0e08*/ 	.word	0x00000000
        /*0e0c*/ 	.short	0x010a
        /*0e0e*/ 	.byte	0xff
	.zero		1


	//   ....[210]....
        /*0e10*/ 	.word	0x00008e40
        /*0e14*/ 	.word	0x00000000
        /*0e18*/ 	.word	0x00000000
        /*0e1c*/ 	.short	0x010a
        /*0e1e*/ 	.byte	0xff
	.zero		1


	//   ....[211]....
        /*0e20*/ 	.word	0x00008ea0
        /*0e24*/ 	.word	0x00000000
        /*0e28*/ 	.word	0x00000000
        /*0e2c*/ 	.short	0x010a
        /*0e2e*/ 	.byte	0xff
	.zero		1


	//   ....[212]....
        /*0e30*/ 	.word	0x00008f00
        /*0e34*/ 	.word	0x00000000
        /*0e38*/ 	.word	0x00000000
        /*0e3c*/ 	.short	0x010a
        /*0e3e*/ 	.byte	0xff
	.zero		1


	//   ....[213]....
        /*0e40*/ 	.word	0x00008f60
        /*0e44*/ 	.word	0x00000000
        /*0e48*/ 	.word	0x00000000
        /*0e4c*/ 	.short	0x010a
        /*0e4e*/ 	.byte	0xff
	.zero		1


	//   ....[214]....
        /*0e50*/ 	.word	0x00008fc0
        /*0e54*/ 	.word	0x00000000
        /*0e58*/ 	.word	0x00000000
        /*0e5c*/ 	.short	0x010a
        /*0e5e*/ 	.byte	0xff
	.zero		1


	//   ....[215]....
        /*0e60*/ 	.word	0x00009020
        /*0e64*/ 	.word	0x00000000
        /*0e68*/ 	.word	0x00000000
        /*0e6c*/ 	.short	0x010a
        /*0e6e*/ 	.byte	0xff
	.zero		1


	//   ....[216]....
        /*0e70*/ 	.word	0x00009080
        /*0e74*/ 	.word	0x00000000
        /*0e78*/ 	.word	0x00000000
        /*0e7c*/ 	.short	0x010a
        /*0e7e*/ 	.byte	0xff
	.zero		1


	//   ....[217]....
        /*0e80*/ 	.word	0x000090e0
        /*0e84*/ 	.word	0x00000000
        /*0e88*/ 	.word	0x00000000
        /*0e8c*/ 	.short	0x010a
        /*0e8e*/ 	.byte	0xff
	.zero		1


	//   ....[218]....
        /*0e90*/ 	.word	0x00009140
        /*0e94*/ 	.word	0x00000000
        /*0e98*/ 	.word	0x00000000
        /*0e9c*/ 	.short	0x010a
        /*0e9e*/ 	.byte	0xff
	.zero		1


	//   ....[219]....
        /*0ea0*/ 	.word	0x000091a0
        /*0ea4*/ 	.word	0x00000000
        /*0ea8*/ 	.word	0x00000000
        /*0eac*/ 	.short	0x010a
        /*0eae*/ 	.byte	0xff
	.zero		1


	//   ....[220]....
        /*0eb0*/ 	.word	0x00009200
        /*0eb4*/ 	.word	0x00000000
        /*0eb8*/ 	.word	0x00000000
        /*0ebc*/ 	.short	0x010a
        /*0ebe*/ 	.byte	0xff
	.zero		1


	//   ....[221]....
        /*0ec0*/ 	.word	0x00009260
        /*0ec4*/ 	.word	0x00000000
        /*0ec8*/ 	.word	0x00000000
        /*0ecc*/ 	.short	0x010a
        /*0ece*/ 	.byte	0xff
	.zero		1


	//   ....[222]....
        /*0ed0*/ 	.word	0x000092b0
        /*0ed4*/ 	.word	0x00000002
        /*0ed8*/ 	.word	0x000002c0
        /*0edc*/ 	.short	0x010a
        /*0ede*/ 	.byte	0xff
	.zero		1


	//   ....[223]....
        /*0ee0*/ 	.word	0x00009310
        /*0ee4*/ 	.word	0x00000002
        /*0ee8*/ 	.word	0x00000270
        /*0eec*/ 	.short	0x010a
        /*0eee*/ 	.byte	0xff
	.zero		1


	//   ....[224]....
        /*0ef0*/ 	.word	0x00009360
        /*0ef4*/ 	.word	0x00000002
        /*0ef8*/ 	.word	0x00000260
        /*0efc*/ 	.short	0x010a
        /*0efe*/ 	.byte	0xff
	.zero		1


	//   ....[225]....
        /*0f00*/ 	.word	0x000093c0
        /*0f04*/ 	.word	0x00000000
        /*0f08*/ 	.word	0x00000270
        /*0f0c*/ 	.short	0x010a
        /*0f0e*/ 	.byte	0xff
	.zero		1


	//   ....[226]....
        /*0f10*/ 	.word	0x00009420
        /*0f14*/ 	.word	0x00000005
        /*0f18*/ 	.word	0x00000008
        /*0f1c*/ 	.short	0x010a
        /*0f1e*/ 	.byte	0xff
	.zero		1


	//   ....[227]....
        /*0f20*/ 	.word	0x00009510
        /*0f24*/ 	.word	0x00000000
        /*0f28*/ 	.word	0x00000008
        /*0f2c*/ 	.short	0x010a
        /*0f2e*/ 	.byte	0xff
	.zero		1


	//   ....[228]....
        /*0f30*/ 	.word	0x00009560
        /*0f34*/ 	.word	0x00000000
        /*0f38*/ 	.word	0x00000260
        /*0f3c*/ 	.short	0x010a
        /*0f3e*/ 	.byte	0xff
	.zero		1


	//   ....[229]....
        /*0f40*/ 	.word	0x000095c0
        /*0f44*/ 	.word	0x00000000
        /*0f48*/ 	.word	0x000002a0
        /*0f4c*/ 	.short	0x010a
        /*0f4e*/ 	.byte	0xff
	.zero		1


	//   ....[230]....
        /*0f50*/ 	.word	0x00009620
        /*0f54*/ 	.word	0x00000000
        /*0f58*/ 	.word	0x00000000
        /*0f5c*/ 	.short	0x010a
        /*0f5e*/ 	.byte	0xff
	.zero		1


	//   ....[231]....
        /*0f60*/ 	.word	0x00009680
        /*0f64*/ 	.word	0x00000000
        /*0f68*/ 	.word	0x00000000
        /*0f6c*/ 	.short	0x010a
        /*0f6e*/ 	.byte	0xff
	.zero		1


	//   ....[232]....
        /*0f70*/ 	.word	0x000096e0
        /*0f74*/ 	.word	0x00000000
        /*0f78*/ 	.word	0x00000000
        /*0f7c*/ 	.short	0x010a
        /*0f7e*/ 	.byte	0xff
	.zero		1


	//   ....[233]....
        /*0f80*/ 	.word	0x00009740
        /*0f84*/ 	.word	0x00000000
        /*0f88*/ 	.word	0x00000000
        /*0f8c*/ 	.short	0x010a
        /*0f8e*/ 	.byte	0xff
	.zero		1


	//   ....[234]....
        /*0f90*/ 	.word	0x000097a0
        /*0f94*/ 	.word	0x00000000
        /*0f98*/ 	.word	0x000002e0
        /*0f9c*/ 	.short	0x010a
        /*0f9e*/ 	.byte	0xff
	.zero		1


	//   ....[235]....
        /*0fa0*/ 	.word	0x000097f0
        /*0fa4*/ 	.word	0x00000003
        /*0fa8*/ 	.word	0x00000260
        /*0fac*/ 	.short	0x010a
        /*0fae*/ 	.byte	0xff
	.zero		1


	//   ....[236]....
        /*0fb0*/ 	.word	0x00009850
        /*0fb4*/ 	.word	0x00000000
        /*0fb8*/ 	.word	0x00000258
        /*0fbc*/ 	.short	0x010a
        /*0fbe*/ 	.byte	0xff
	.zero		1


	//   ....[237]....
        /*0fc0*/ 	.word	0x000098b0
        /*0fc4*/ 	.word	0x00000000
        /*0fc8*/ 	.word	0x00000248
        /*0fcc*/ 	.short	0x010a
        /*0fce*/ 	.byte	0xff
	.zero		1


	//   ....[238]....
        /*0fd0*/ 	.word	0x00009900
        /*0fd4*/ 	.word	0x00000003
        /*0fd8*/ 	.word	0x00000260
        /*0fdc*/ 	.short	0x010a
        /*0fde*/ 	.byte	0xff
	.zero		1


	//   ....[239]....
        /*0fe0*/ 	.word	0x00009960
        /*0fe4*/ 	.word	0x00000000
        /*0fe8*/ 	.word	0x00000240
        /*0fec*/ 	.short	0x010a
        /*0fee*/ 	.byte	0xff
	.zero		1


	//   ....[240]....
        /*0ff0*/ 	.word	0x000099b0
        /*0ff4*/ 	.word	0x00000053
        /*0ff8*/ 	.word	0x00000280
        /*0ffc*/ 	.short	0x010a
        /*0ffe*/ 	.byte	0xff
	.zero		1


	//----- nvinfo : EIATTR_NUM_MBARRIERS
	.align		4
.L_47:
        /*1000*/ 	.byte	0x03, 0x38
        /*1002*/ 	.short	0x005d


	//----- nvinfo : EIATTR_EXIT_INSTR_OFFSETS
	.align		4
        /*1004*/ 	.byte	0x04, 0x1c
        /*1006*/ 	.short	(.L_49 - .L_48)


	//   ....[0]....
.L_48:
        /*1008*/ 	.word	0x00004130


	//   ....[1]....
        /*100c*/ 	.word	0x00004620


	//   ....[2]....
        /*1010*/ 	.word	0x00004680


	//   ....[3]....
        /*1014*/ 	.word	0x00005920


	//   ....[4]....
        /*1018*/ 	.word	0x000065f0


	//   ....[5]....
        /*101c*/ 	.word	0x00006630


	//   ....[6]....
        /*1020*/ 	.word	0x00008420


	//----- nvinfo : EIATTR_MAX_THREADS
	.align		4
.L_49:
        /*1024*/ 	.byte	0x04, 0x05
        /*1026*/ 	.short	(.L_51 - .L_50)
.L_50:
        /*1028*/ 	.word	0x00000100
        /*102c*/ 	.word	0x00000001
        /*1030*/ 	.word	0x00000001


	//----- nvinfo : EIATTR_CRS_STACK_SIZE
	.align		4
.L_51:
        /*1034*/ 	.byte	0x04, 0x1e
        /*1036*/ 	.short	(.L_53 - .L_52)
.L_52:
        /*1038*/ 	.word	0x00000000


	//----- nvinfo : EIATTR_CBANK_PARAM_SIZE
	.align		4
.L_53:
        /*103c*/ 	.byte	0x03, 0x19
        /*103e*/ 	.short	0x0800


	//----- nvinfo : EIATTR_PARAM_CBANK
	.align		4
        /*1040*/ 	.byte	0x04, 0x0a
        /*1042*/ 	.short	(.L_55 - .L_54)
	.align		4
.L_54:
        /*1044*/ 	.word	index@(.nv.constant0._ZN7cutlass13device_kernelINS_4gemm6kernel13GemmUniversalIN4cute5tupleIJiiiiEEENS1_10collective13CollectiveMmaINS1_35MainloopSm100TmaUmmaWarpSpecializedILi36ELi2ELi4ENS5_IJNS4_1CILi8EEENSA_ILi1EEESC_EEEEENS5_IJNSA_ILi128EEENSA_ILi64EEESG_EEEaNS5_IJlSC_lEEEaSI_NS4_8TiledMMAINS4_8MMA_AtomIJNS4_21SM100_MMA_S8_2x1SM_SSIaaiLi128ELi64ELNS4_4UMMA5MajorE0ELSN_0ELNSM_8SaturateE0EEEEEENS4_6LayoutINS5_IJSC_SC_SC_EEENS5_IJNSA_ILi0EEEST_ST_EEEEENS5_IJNS4_10UnderscoreESW_SW_EEEEENS4_18SM100_TMA_2SM_LOADENS4_14ComposedLayoutINS4_7SwizzleILi2ELi4ELi3EEENS4_18smem_ptr_flag_bitsILi8EEENSR_INS5_IJSB_SG_EEENS5_IJSG_SC_EEEEEEEvNS4_8identityENS4_28SM100_TMA_2SM_LOAD_MULTICASTES18_vS19_EENS_8epilogue10collective18CollectiveEpilogueINS1C_23Sm100TmaWarpSpecializedILi1ELi1ELi32ELb0ELb0EEEJNS5_IJSG_SG_SG_EEENS5_IJNSR_ISG_SC_EES1I_EEEaSI_aSI_NS1C_6fusion15FusionCallbacksIS1G_NS1K_17LinearCombinationIaiaiLNS_15FloatRoundStyleE2EEES1H_S1J_JEEENS4_5SM1004TMEM4LOAD26SM100_TMEM_LOAD_32dp32b32xENS4_13SM90_TMA_LOADES18_NS4_39AutoVectorizingCopyWithAssumedAlignmentILi128EEENS4_14SM90_TMA_STOREES18_S1W_S1W_EEEvvEEEEvNT_6ParamsE)
        /*1048*/ 	.short	0x0380
        /*104a*/ 	.short	0x0800


	//----- nvinfo : EIATTR_SW_WAR
	.align		4
.L_55:
        /*104c*/ 	.byte	0x04, 0x36
        /*104e*/ 	.short	(.L_57 - .L_56)
.L_56:
        /*1050*/ 	.word	0x00000008
.L_57:


//--------------------- .nv.callgraph             --------------------------
	.section	.nv.callgraph,"",@"SHT_CUDA_CALLGRAPH"
	.align	4
	.sectionentsize	8
	.align		4
        /*0000*/ 	.word	0x00000000
	.align		4
        /*0004*/ 	.word	0xffffffff
	.align		4
        /*0008*/ 	.word	index@(_ZN7cutlass13device_kernelINS_4gemm6kernel13GemmUniversalIN4cute5tupleIJiiiiEEENS1_10collective13CollectiveMmaINS1_35MainloopSm100TmaUmmaWarpSpecializedILi36ELi2ELi4ENS5_IJNS4_1CILi8EEENSA_ILi1EEESC_EEEEENS5_IJNSA_ILi128EEENSA_ILi64EEESG_EEEaNS5_IJlSC_lEEEaSI_NS4_8TiledMMAINS4_8MMA_AtomIJNS4_21SM100_MMA_S8_2x1SM_SSIaaiLi128ELi64ELNS4_4UMMA5MajorE0ELSN_0ELNSM_8SaturateE0EEEEEENS4_6LayoutINS5_IJSC_SC_SC_EEENS5_IJNSA_ILi0EEEST_ST_EEEEENS5_IJNS4_10UnderscoreESW_SW_EEEEENS4_18SM100_TMA_2SM_LOADENS4_14ComposedLayoutINS4_7SwizzleILi2ELi4ELi3EEENS4_18smem_ptr_flag_bitsILi8EEENSR_INS5_IJSB_SG_EEENS5_IJSG_SC_EEEEEEEvNS4_8identityENS4_28SM100_TMA_2SM_LOAD_MULTICASTES18_vS19_EENS_8epilogue10collective18CollectiveEpilogueINS1C_23Sm100TmaWarpSpecializedILi1ELi1ELi32ELb0ELb0EEEJNS5_IJSG_SG_SG_EEENS5_IJNSR_ISG_SC_EES1I_EEEaSI_aSI_NS1C_6fusion15FusionCallbacksIS1G_NS1K_17LinearCombinationIaiaiLNS_15FloatRoundStyleE2EEES1H_S1J_JEEENS4_5SM1004TMEM4LOAD26SM100_TMEM_LOAD_32dp32b32xENS4_13SM90_TMA_LOADES18_NS4_39AutoVectorizingCopyWithAssumedAlignmentILi128EEENS4_14SM90_TMA_STOREES18_S1W_S1W_EEEvvEEEEvNT_6ParamsE)
	.align		4
        /*000c*/ 	.word	index@(__assertfail)
	.align		4
        /*0010*/ 	.word	0x00000000
	.align		4
        /*0014*/ 	.word	0xfffffffe
	.align		4
        /*0018*/ 	.word	0x00000000
	.align		4
        /*001c*/ 	.word	0xfffffffd
	.align		4
        /*0020*/ 	.word	0x00000000
	.align		4
        /*0024*/ 	.word	0xfffffffc


//--------------------- .nv.constant4             --------------------------
	.section	.nv.constant4,"a",@progbits
	.align	8
	.align		8
.nv.constant4:
        /*0000*/ 	.dword	__assertfail
	.align		8
        /*0008*/ 	.dword	__unnamed_1
	.align		8
        /*0010*/ 	.dword	__unnamed_2
	.align		8
        /*0018*/ 	.dword	_ZN40_INTERNAL_0172c64c_4_k_cu_8d7a608b_342204cuda3std3__45__cpo5beginE
	.align		8
        /*0020*/ 	.dword	_ZN40_INTERNAL_0172c64c_4_k_cu_8d7a608b_342204cuda3std3__45__cpo3endE
	.align		8
        /*0028*/ 	.dword	_ZN40_INTERNAL_0172c64c_4_k_cu_8d7a608b_342204cuda3std3__45__cpo6cbeginE
	.align		8
        /*0030*/ 	.dword	_ZN40_INTERNAL_0172c64c_4_k_cu_8d7a608b_342204cuda3std3__45__cpo4cendE
	.align		8
        /*0038*/ 	.dword	_ZN40_INTERNAL_0172c64c_4_k_cu_8d7a608b_342204cuda3std3__442_GLOBAL__N__0172c64c_4_k_cu_8d7a608b_342206ignoreE
	.align		8
        /*0040*/ 	.dword	_ZN40_INTERNAL_0172c64c_4_k_cu_8d7a608b_342204cuda3std3__419piecewise_constructE
	.align		8
        /*0048*/ 	.dword	_ZN40_INTERNAL_0172c64c_4_k_cu_8d7a608b_342204cuda3std3__48in_placeE
	.align		8
        /*0050*/ 	.dword	_ZN40_INTERNAL_0172c64c_4_k_cu_8d7a608b_342204cuda3std6ranges3__45__cpo4swapE
	.align		8
        /*0058*/ 	.dword	_ZN40_INTERNAL_0172c64c_4_k_cu_8d7a608b_342204cuda3std6ranges3__45__cpo9iter_moveE
	.align		8
        /*0060*/ 	.dword	_ZN40_INTERNAL_0172c64c_4_k_cu_8d7a608b_342204cute7productE
	.align		8
        /*0068*/ 	.dword	_ZN40_INTERNAL_0172c64c_4_k_cu_8d7a608b_342204cute1_E
	.align		8
        /*0070*/ 	.dword	$str$25
	.align		8
        /*0078*/ 	.dword	$str$26
	.align		8
        /*0080*/ 	.dword	$str$27
	.align		8
        /*0088*/ 	.dword	$str$28


//--------------------- .text._ZN7cutlass13device_kernelINS_4gemm6kernel13GemmUniversalIN4cute5tupleIJiiiiEEENS1_10collective13CollectiveMmaINS1_35MainloopSm100TmaUmmaWarpSpecializedILi36ELi2ELi4ENS5_IJNS4_1CILi8EEENSA_ILi1EEESC_EEEEENS5_IJNSA_ILi128EEENSA_ILi64EEESG_EEEaNS5_IJlSC_lEEEaSI_NS4_8TiledMMAINS4_8MMA_AtomIJNS4_21SM100_MMA_S8_2x1SM_SSIaaiLi128ELi64ELNS4_4UMMA5MajorE0ELSN_0ELNSM_8SaturateE0EEEEEENS4_6LayoutINS5_IJSC_SC_SC_EEENS5_IJNSA_ILi0EEEST_ST_EEEEENS5_IJNS4_10UnderscoreESW_SW_EEEEENS4_18SM100_TMA_2SM_LOADENS4_14ComposedLayoutINS4_7SwizzleILi2ELi4ELi3EEENS4_18smem_ptr_flag_bitsILi8EEENSR_INS5_IJSB_SG_EEENS5_IJSG_SC_EEEEEEEvNS4_8identityENS4_28SM100_TMA_2SM_LOAD_MULTICASTES18_vS19_EENS_8epilogue10collective18CollectiveEpilogueINS1C_23Sm100TmaWarpSpecializedILi1ELi1ELi32ELb0ELb0EEEJNS5_IJSG_SG_SG_EEENS5_IJNSR_ISG_SC_EES1I_EEEaSI_aSI_NS1C_6fusion15FusionCallbacksIS1G_NS1K_17LinearCombinationIaiaiLNS_15FloatRoundStyleE2EEES1H_S1J_JEEENS4_5SM1004TMEM4LOAD26SM100_TMEM_LOAD_32dp32b32xENS4_13SM90_TMA_LOADES18_NS4_39AutoVectorizingCopyWithAssumedAlignmentILi128EEENS4_14SM90_TMA_STOREES18_S1W_S1W_EEEvvEEEEvNT_6ParamsE --------------------------
	.section	.text._ZN7cutlass13device_kernelINS_4gemm6kernel13GemmUniversalIN4cute5tupleIJiiiiEEENS1_10collective13CollectiveMmaINS1_35MainloopSm100TmaUmmaWarpSpecializedILi36ELi2ELi4ENS5_IJNS4_1CILi8EEENSA_ILi1EEESC_EEEEENS5_IJNSA_ILi128EEENSA_ILi64EEESG_EEEaNS5_IJlSC_lEEEaSI_NS4_8TiledMMAINS4_8MMA_AtomIJNS4_21SM100_MMA_S8_2x1SM_SSIaaiLi128ELi64ELNS4_4UMMA5MajorE0ELSN_0ELNSM_8SaturateE0EEEEEENS4_6LayoutINS5_IJSC_SC_SC_EEENS5_IJNSA_ILi0EEEST_ST_EEEEENS5_IJNS4_10UnderscoreESW_SW_EEEEENS4_18SM100_TMA_2SM_LOADENS4_14ComposedLayoutINS4_7SwizzleILi2ELi4ELi3EEENS4_18smem_ptr_flag_bitsILi8EEENSR_INS5_IJSB_SG_EEENS5_IJSG_SC_EEEEEEEvNS4_8identityENS4_28SM100_TMA_2SM_LOAD_MULTICASTES18_vS19_EENS_8epilogue10collective18CollectiveEpilogueINS1C_23Sm100TmaWarpSpecializedILi1ELi1ELi32ELb0ELb0EEEJNS5_IJSG_SG_SG_EEENS5_IJNSR_ISG_SC_EES1I_EEEaSI_aSI_NS1C_6fusion15FusionCallbacksIS1G_NS1K_17LinearCombinationIaiaiLNS_15FloatRoundStyleE2EEES1H_S1J_JEEENS4_5SM1004TMEM4LOAD26SM100_TMEM_LOAD_32dp32b32xENS4_13SM90_TMA_LOADES18_NS4_39AutoVectorizingCopyWithAssumedAlignmentILi128EEENS4_14SM90_TMA_STOREES18_S1W_S1W_EEEvvEEEEvNT_6ParamsE,"ax",@progbits
	.align	128
.text._ZN7cutlass13device_kernelINS_4gemm6kernel13GemmUniversalIN4cute5tupleIJiiiiEEENS1_10collective13CollectiveMmaINS1_35MainloopSm100TmaUmmaWarpSpecializedILi36ELi2ELi4ENS5_IJNS4_1CILi8EEENSA_ILi1EEESC_EEEEENS5_IJNSA_ILi128EEENSA_ILi64EEESG_EEEaNS5_IJlSC_lEEEaSI_NS4_8TiledMMAINS4_8MMA_AtomIJNS4_21SM100_MMA_S8_2x1SM_SSIaaiLi128ELi64ELNS4_4UMMA5MajorE0ELSN_0ELNSM_8SaturateE0EEEEEENS4_6LayoutINS5_IJSC_SC_SC_EEENS5_IJNSA_ILi0EEEST_ST_EEEEENS5_IJNS4_10UnderscoreESW_SW_EEEEENS4_18SM100_TMA_2SM_LOADENS4_14ComposedLayoutINS4_7SwizzleILi2ELi4ELi3EEENS4_18smem_ptr_flag_bitsILi8EEENSR_INS5_IJSB_SG_EEENS5_IJSG_SC_EEEEEEEvNS4_8identityENS4_28SM100_TMA_2SM_LOAD_MULTICASTES18_vS19_EENS_8epilogue10collective18CollectiveEpilogueINS1C_23Sm100TmaWarpSpecializedILi1ELi1ELi32ELb0ELb0EEEJNS5_IJSG_SG_SG_EEENS5_IJNSR_ISG_SC_EES1I_EEEaSI_aSI_NS1C_6fusion15FusionCallbacksIS1G_NS1K_17LinearCombinationIaiaiLNS_15FloatRoundStyleE2EEES1H_S1J_JEEENS4_5SM1004TMEM4LOAD26SM100_TMEM_LOAD_32dp32b32xENS4_13SM90_TMA_LOADES18_NS4_39AutoVectorizingCopyWithAssumedAlignmentILi128EEENS4_14SM90_TMA_STOREES18_S1W_S1W_EEEvvEEEEvNT_6ParamsE:
        .type           _ZN7cutlass13device_kernelINS_4gemm6kernel13GemmUniversalIN4cute5tupleIJiiiiEEENS1_10collective13CollectiveMmaINS1_35MainloopSm100TmaUmmaWarpSpecializedILi36ELi2ELi4ENS5_IJNS4_1CILi8EEENSA_ILi1EEESC_EEEEENS5_IJNSA_ILi128EEENSA_ILi64EEESG_EEEaNS5_IJlSC_lEEEaSI_NS4_8TiledMMAINS4_8MMA_AtomIJNS4_21SM100_MMA_S8_2x1SM_SSIaaiLi128ELi64ELNS4_4UMMA5MajorE0ELSN_0ELNSM_8SaturateE0EEEEEENS4_6LayoutINS5_IJSC_SC_SC_EEENS5_IJNSA_ILi0EEEST_ST_EEEEENS5_IJNS4_10UnderscoreESW_SW_EEEEENS4_18SM100_TMA_2SM_LOADENS4_14ComposedLayoutINS4_7SwizzleILi2ELi4ELi3EEENS4_18smem_ptr_flag_bitsILi8EEENSR_INS5_IJSB_SG_EEENS5_IJSG_SC_EEEEEEEvNS4_8identityENS4_28SM100_TMA_2SM_LOAD_MULTICASTES18_vS19_EENS_8epilogue10collective18CollectiveEpilogueINS1C_23Sm100TmaWarpSpecializedILi1ELi1ELi32ELb0ELb0EEEJNS5_IJSG_SG_SG_EEENS5_IJNSR_ISG_SC_EES1I_EEEaSI_aSI_NS1C_6fusion15FusionCallbacksIS1G_NS1K_17LinearCombinationIaiaiLNS_15FloatRoundStyleE2EEES1H_S1J_JEEENS4_5SM1004TMEM4LOAD26SM100_TMEM_LOAD_32dp32b32xENS4_13SM90_TMA_LOADES18_NS4_39AutoVectorizingCopyWithAssumedAlignmentILi128EEENS4_14SM90_TMA_STOREES18_S1W_S1W_EEEvvEEEEvNT_6ParamsE,@function
        .size           _ZN7cutlass13device_kernelINS_4gemm6kernel13GemmUniversalIN4cute5tupleIJiiiiEEENS1_10collective13CollectiveMmaINS1_35MainloopSm100TmaUmmaWarpSpecializedILi36ELi2ELi4ENS5_IJNS4_1CILi8EEENSA_ILi1EEESC_EEEEENS5_IJNSA_ILi128EEENSA_ILi64EEESG_EEEaNS5_IJlSC_lEEEaSI_NS4_8TiledMMAINS4_8MMA_AtomIJNS4_21SM100_MMA_S8_2x1SM_SSIaaiLi128ELi64ELNS4_4UMMA5MajorE0ELSN_0ELNSM_8SaturateE0EEEEEENS4_6LayoutINS5_IJSC_SC_SC_EEENS5_IJNSA_ILi0EEEST_ST_EEEEENS5_IJNS4_10UnderscoreESW_SW_EEEEENS4_18SM100_TMA_2SM_LOADENS4_14ComposedLayoutINS4_7SwizzleILi2ELi4ELi3EEENS4_18smem_ptr_flag_bitsILi8EEENSR_INS5_IJSB_SG_EEENS5_IJSG_SC_EEEEEEEvNS4_8identityENS4_28SM100_TMA_2SM_LOAD_MULTICASTES18_vS19_EENS_8epilogue10collective18CollectiveEpilogueINS1C_23Sm100TmaWarpSpecializedILi1ELi1ELi32ELb0ELb0EEEJNS5_IJSG_SG_SG_EEENS5_IJNSR_ISG_SC_EES1I_EEEaSI_aSI_NS1C_6fusion15FusionCallbacksIS1G_NS1K_17LinearCombinationIaiaiLNS_15FloatRoundStyleE2EEES1H_S1J_JEEENS4_5SM1004TMEM4LOAD26SM100_TMEM_LOAD_32dp32b32xENS4_13SM90_TMA_LOADES18_NS4_39AutoVectorizingCopyWithAssumedAlignmentILi128EEENS4_14SM90_TMA_STOREES18_S1W_S1W_EEEvvEEEEvNT_6ParamsE,(.L_x_246 - _ZN7cutlass13device_kernelINS_4gemm6kernel13GemmUniversalIN4cute5tupleIJiiiiEEENS1_10collective13CollectiveMmaINS1_35MainloopSm100TmaUmmaWarpSpecializedILi36ELi2ELi4ENS5_IJNS4_1CILi8EEENSA_ILi1EEESC_EEEEENS5_IJNSA_ILi128EEENSA_ILi64EEESG_EEEaNS5_IJlSC_lEEEaSI_NS4_8TiledMMAINS4_8MMA_AtomIJNS4_21SM100_MMA_S8_2x1SM_SSIaaiLi128ELi64ELNS4_4UMMA5MajorE0ELSN_0ELNSM_8SaturateE0EEEEEENS4_6LayoutINS5_IJSC_SC_SC_EEENS5_IJNSA_ILi0EEEST_ST_EEEEENS5_IJNS4_10UnderscoreESW_SW_EEEEENS4_18SM100_TMA_2SM_LOADENS4_14ComposedLayoutINS4_7SwizzleILi2ELi4ELi3EEENS4_18smem_ptr_flag_bitsILi8EEENSR_INS5_IJSB_SG_EEENS5_IJSG_SC_EEEEEEEvNS4_8identityENS4_28SM100_TMA_2SM_LOAD_MULTICASTES18_vS19_EENS_8epilogue10collective18CollectiveEpilogueINS1C_23Sm100TmaWarpSpecializedILi1ELi1ELi32ELb0ELb0EEEJNS5_IJSG_SG_SG_EEENS5_IJNSR_ISG_SC_EES1I_EEEaSI_aSI_NS1C_6fusion15FusionCallbacksIS1G_NS1K_17LinearCombinationIaiaiLNS_15FloatRoundStyleE2EEES1H_S1J_JEEENS4_5SM1004TMEM4LOAD26SM100_TMEM_LOAD_32dp32b32xENS4_13SM90_TMA_LOADES18_NS4_39AutoVectorizingCopyWithAssumedAlignmentILi128EEENS4_14SM90_TMA_STOREES18_S1W_S1W_EEEvvEEEEvNT_6ParamsE)
        .other          _ZN7cutlass13device_kernelINS_4gemm6kernel13GemmUniversalIN4cute5tupleIJiiiiEEENS1_10collective13CollectiveMmaINS1_35MainloopSm100TmaUmmaWarpSpecializedILi36ELi2ELi4ENS5_IJNS4_1CILi8EEENSA_ILi1EEESC_EEEEENS5_IJNSA_ILi128EEENSA_ILi64EEESG_EEEaNS5_IJlSC_lEEEaSI_NS4_8TiledMMAINS4_8MMA_AtomIJNS4_21SM100_MMA_S8_2x1SM_SSIaaiLi128ELi64ELNS4_4UMMA5MajorE0ELSN_0ELNSM_8SaturateE0EEEEEENS4_6LayoutINS5_IJSC_SC_SC_EEENS5_IJNSA_ILi0EEEST_ST_EEEEENS5_IJNS4_10UnderscoreESW_SW_EEEEENS4_18SM100_TMA_2SM_LOADENS4_14ComposedLayoutINS4_7SwizzleILi2ELi4ELi3EEENS4_18smem_ptr_flag_bitsILi8EEENSR_INS5_IJSB_SG_EEENS5_IJSG_SC_EEEEEEEvNS4_8identityENS4_28SM100_TMA_2SM_LOAD_MULTICASTES18_vS19_EENS_8epilogue10collective18CollectiveEpilogueINS1C_23Sm100TmaWarpSpecializedILi1ELi1ELi32ELb0ELb0EEEJNS5_IJSG_SG_SG_EEENS5_IJNSR_ISG_SC_EES1I_EEEaSI_aSI_NS1C_6fusion15FusionCallbacksIS1G_NS1K_17LinearCombinationIaiaiLNS_15FloatRoundStyleE2EEES1H_S1J_JEEENS4_5SM1004TMEM4LOAD26SM100_TMEM_LOAD_32dp32b32xENS4_13SM90_TMA_LOADES18_NS4_39AutoVectorizingCopyWithAssumedAlignmentILi128EEENS4_14SM90_TMA_STOREES18_S1W_S1W_EEEvvEEEEvNT_6ParamsE,@"STO_CUDA_ENTRY STV_DEFAULT"
_ZN7cutlass13device_kernelINS_4gemm6kernel13GemmUniversalIN4cute5tupleIJiiiiEEENS1_10collective13CollectiveMmaINS1_35MainloopSm100TmaUmmaWarpSpecializedILi36ELi2ELi4ENS5_IJNS4_1CILi8EEENSA_ILi1EEESC_EEEEENS5_IJNSA_ILi128EEENSA_ILi64EEESG_EEEaNS5_IJlSC_lEEEaSI_NS4_8TiledMMAINS4_8MMA_AtomIJNS4_21SM100_MMA_S8_2x1SM_SSIaaiLi128ELi64ELNS4_4UMMA5MajorE0ELSN_0ELNSM_8SaturateE0EEEEEENS4_6LayoutINS5_IJSC_SC_SC_EEENS5_IJNSA_ILi0EEEST_ST_EEEEENS5_IJNS4_10UnderscoreESW_SW_EEEEENS4_18SM100_TMA_2SM_LOADENS4_14ComposedLayoutINS4_7SwizzleILi2ELi4ELi3EEENS4_18smem_ptr_flag_bitsILi8EEENSR_INS5_IJSB_SG_EEENS5_IJSG_SC_EEEEEEEvNS4_8identityENS4_28SM100_TMA_2SM_LOAD_MULTICASTES18_vS19_EENS_8epilogue10collective18CollectiveEpilogueINS1C_23Sm100TmaWarpSpecializedILi1ELi1ELi32ELb0ELb0EEEJNS5_IJSG_SG_SG_EEENS5_IJNSR_ISG_SC_EES1I_EEEaSI_aSI_NS1C_6fusion15FusionCallbacksIS1G_NS1K_17LinearCombinationIaiaiLNS_15FloatRoundStyleE2EEES1H_S1J_JEEENS4_5SM1004TMEM4LOAD26SM100_TMEM_LOAD_32dp32b32xENS4_13SM90_TMA_LOADES18_NS4_39AutoVectorizingCopyWithAssumedAlignmentILi128EEENS4_14SM90_TMA_STOREES18_S1W_S1W_EEEvvEEEEvNT_6ParamsE:
[----:B------:R-:W1:Y:S01]  /*0000*/  LDC R1, c[0x0][0x37c] ;  /* 0x0000df00ff017b82 */ /* 0x000e620000000800 */
[----:B------:R-:W2:Y:S01]  /*0010*/  S2R R78, SR_TID.X ;  /* 0x00000000004e7919 */ /* 0x000ea20000002100 */
[----:B------:R-:W3:Y:S06]  /*0020*/  LDCU.64 UR8, c[0x0][0x890] ;  /* 0x00011200ff0877ac */ /* 0x000eec0008000a00 */
[----:B------:R-:W4:Y:S01]  /*0030*/  S2UR UR55, SR_CgaCtaId ;  /* 0x00000000003779c3 */ /* 0x000f220000008800 */
[----:B------:R-:W-:Y:S02]  /*0040*/  PRMT R81, RZ, 0x7610, R81 ;  /* 0x00007610ff517816 */ /* 0x000fe40000000051 */
[----:B------:R-:W-:Y:S01]  /*0050*/  ELECT P1, URZ, PT ;  /* 0x0000000000ff782f */ /* 0x000fe20003820000 */
[----:B---3--:R-:W-:-:S04]  /*0060*/  UISETP.NE.U32.AND UP0, UPT, UR8, URZ, UPT ;  /* 0x000000ff0800728c */ /* 0x008fc8000bf05070 */
[----:B------:R-:W-:Y:S02]  /*0070*/  UISETP.NE.AND.EX UP0, UPT, UR9, URZ, UPT, UP0 ;  /* 0x000000ff0900728c */ /* 0x000fe4000bf05300 */
[----:B----4-:R-:W-:Y:S02]  /*0080*/  ULOP3.LUT UR33, UR55, 0x1, URZ, 0xc0, !UPT ;  /* 0x0000000137217892 */ /* 0x010fe4000f8ec0ff */
[----:B------:R-:W-:Y:S01]  /*0090*/  ULOP3.LUT UR34, UR55, 0x1, URZ, 0x3c, !UPT ;  /* 0x0000000137227892 */ /* 0x000fe2000f8e3cff */
[----:B--2---:R-:W-:-:S05]  /*00a0*/  SHF.R.U32.HI R82, RZ, 0x5, R78 ;  /* 0x00000005ff527819 */ /* 0x004fca000001164e */
[----:B------:R-:W2:Y:S02]  /*00b0*/  SHFL.IDX PT, R0, R82, RZ, 0x1f ;  /* 0x00001fff52007589 */ /* 0x000ea400000e0000 */
[----:B--2---:R-:W-:Y:S01]  /*00c0*/  R2UR UR20, R0 ;  /* 0x00000000001472ca */ /* 0x004fe200000e0000 */
[----:B-1----:R-:W-:-:S14]  /*00d0*/  BRA.U UP0, `(.L_x_0) ;  /* 0x0000000100307547 */ /* 0x002fdc000b800000 */
[----:B------:R-:W1:Y:S02]  /*00e0*/  LDCU.64 UR4, c[0x0][0x888] ;  /* 0x00011100ff0477ac */ /* 0x000e640008000a00 */
[----:B-1----:R-:W-:-:S04]  /*00f0*/  UISETP.NE.U32.AND UP0, UPT, UR4, URZ, UPT ;  /* 0x000000ff0400728c */ /* 0x002fc8000bf05070 */
[----:B------:R-:W-:-:S09]  /*0100*/  UISETP.NE.AND.EX UP0, UPT, UR5, URZ, UPT, UP0 ;  /* 0x000000ff0500728c */ /* 0x000fd2000bf05300 */
[----:B------:R-:W-:Y:S05]  /*0110*/  BRA.U !UP0, `(.L_x_1) ;  /* 0x0000000108147547 */ /* 0x000fea000b800000 */
[----:B------:R-:W1:Y:S01]  /*0120*/  LDC.64 R40, c[0x0][0x888] ;  /* 0x00022200ff287b82 */ /* 0x000e620000000a00 */
[----:B------:R-:W1:Y:S02]  /*0130*/  LDCU.64 UR4, c[0x0][0x358] ;  /* 0x00006b00ff0477ac */ /* 0x000e640008000a00 */
[----:B-1----:R1:W5:Y:S01]  /*0140*/  LDG.E R40, desc[UR4][R40.64] ;  /* 0x0000000428287981 */ /* 0x002362000c1e1900 */
[----:B------:R-:W-:Y:S01]  /*0150*/  HFMA2 R81, -RZ, RZ, 0, 5.9604644775390625e-08 ;  /* 0x00000001ff517431 */ /* 0x000fe200000001ff */
[----:B------:R-:W-:Y:S05]  /*0160*/  BRA `(.L_x_0) ;  /* 0x00000000000c7947 */ /* 0x000fea0003800000 */
.L_x_1:
[----:B------:R-:W1:Y:S01]  /*0170*/  LDCU UR4, c[0x0][0x880] ;  /* 0x00011000ff0477ac */ /* 0x000e620008000800 */
[----:B------:R-:W-:Y:S01]  /*0180*/  HFMA2 R81, -RZ, RZ, 0, 5.9604644775390625e-08 ;  /* 0x00000001ff517431 */ /* 0x000fe200000001ff */
[----:B-1----:R-:W-:-:S07]  /*0190*/  MOV R40, UR4 ;  /* 0x0000000400287c02 */ /* 0x002fce0008000f00 */
.L_x_0:
[----:B------:R-:W2:Y:S02]  /*01a0*/  LDCU.64 UR4, c[0x0][0x8b0] ;  /* 0x00011600ff0477ac */ /* 0x000ea40008000a00 */
[----:B--2---:R-:W-:-:S04]  /*01b0*/  UISETP.NE.U32.AND UP0, UPT, UR4, URZ, UPT ;  /* 0x000000ff0400728c */ /* 0x004fc8000bf05070 */
[----:B------:R-:W-:-:S09]  /*01c0*/  UISETP.NE.AND.EX UP0, UPT, UR5, URZ, UPT, UP0 ;  /* 0x000000ff0500728c */ /* 0x000fd2000bf05300 */
[----:B------:R-:W-:Y:S05]  /*01d0*/  BRA.U UP0, `(.L_x_2) ;  /* 0x0000000100287547 */ /* 0x000fea000b800000 */
[----:B------:R-:W2:Y:S02]  /*01e0*/  LDCU.64 UR4, c[0x0][0x8a8] ;  /* 0x00011500ff0477ac */ /* 0x000ea40008000a00 */
[----:B--2---:R-:W-:-:S04]  /*01f0*/  UISETP.NE.U32.AND UP0, UPT, UR4, URZ, UPT ;  /* 0x000000ff0400728c */ /* 0x004fc8000bf05070 */
[----:B------:R-:W-:-:S09]  /*0200*/  UISETP.NE.AND.EX UP0, UPT, UR5, URZ, UPT, UP0 ;  /* 0x000000ff0500728c */ /* 0x000fd2000bf05300 */
[----:B------:R-:W-:Y:S05]  /*0210*/  BRA.U !UP0, `(.L_x_3) ;  /* 0x0000000108107547 */ /* 0x000fea000b800000 */
[----:B------:R-:W2:Y:S01]  /*0220*/  LDC.64 R38, c[0x0][0x8a8] ;  /* 0x00022a00ff267b82 */ /* 0x000ea20000000a00 */
[----:B------:R-:W2:Y:S02]  /*0230*/  LDCU.64 UR4, c[0x0][0x358] ;  /* 0x00006b00ff0477ac */ /* 0x000ea40008000a00 */
[----:B--2---:R2:W5:Y:S01]  /*0240*/  LDG.E R38, desc[UR4][R38.64] ;  /* 0x0000000426267981 */ /* 0x004562000c1e1900 */
[----:B------:R-:W-:Y:S05]  /*0250*/  BRA `(.L_x_2) ;  /* 0x0000000000087947 */ /* 0x000fea0003800000 */
.L_x_3:
[----:B------:R-:W2:Y:S02]  /*0260*/  LDCU UR4, c[0x0][0x8a0] ;  /* 0x00011400ff0477ac */ /* 0x000ea40008000800 */
[----:B--2---:R-:W-:Y:S02]  /*0270*/  MOV R38, UR4 ;  /* 0x0000000400267c02 */ /* 0x004fe40008000f00 */
.L_x_2:
[----:B------:R-:W-:Y:S01]  /*0280*/  IMAD.U32 R0, RZ, RZ, UR20 ;  /* 0x00000014ff007e24 */ /* 0x000fe2000f8e00ff */
[----:B------:R-:W-:Y:S04]  /*0290*/  BSSY.RECONVERGENT B0, `(.L_x_4) ;  /* 0x000000c000007945 */ /* 0x000fe80003800200 */
[C---:B------:R-:W-:Y:S02]  /*02a0*/  ISETP.NE.OR P2, PT, R0.reuse, 0x1, !P1 ;  /* 0x000000010000780c */ /* 0x040fe40004f45670 */
[----:B------:R-:W-:-:S11]  /*02b0*/  ISETP.NE.OR P0, PT, R0, 0x3, !P1 ;  /* 0x000000030000780c */ /* 0x000fd60004f05670 */
[----:B------:R-:W-:Y:S05]  /*02c0*/  @P2 BRA `(.L_x_5) ;  /* 0x0000000000202947 */ /* 0x000fea0003800000 */
[----:B------:R-:W3:Y:S02]  /*02d0*/  LDCU.64 UR4, c[0x0][0x348] ;  /* 0x00006900ff0477ac */ /* 0x000ee40008000a00 */
[----:B---3--:R-:W-:Y:S02]  /*02e0*/  UIADD3 UR6, UP1, UPT, UR4, 0x80, URZ ;  /* 0x0000008004067890 */ /* 0x008fe4000ff3e0ff */
[----:B------:R-:W-:Y:S02]  /*02f0*/  UIADD3 UR4, UP0, UPT, UR4, 0x180, URZ ;  /* 0x0000018004047890 */ /* 0x000fe4000ff1e0ff */
[----:B------:R-:W-:Y:S02]  /*0300*/  UIADD3.X UR7, UPT, UPT, URZ, UR5, URZ, UP1, !UPT ;  /* 0x00000005ff077290 */ /* 0x000fe40008ffe4ff */
[----:B------:R-:W-:-:S07]  /*0310*/  UIADD3.X UR5, UPT, UPT, URZ, UR5, URZ, UP0, !UPT ;  /* 0x00000005ff057290 */ /* 0x000fce00087fe4ff */
[----:B------:R3:W-:Y:S02]  /*0320*/  UTMACCTL.PF [UR6] ;  /* 0x00000000060079b9 */ /* 0x0007e40008040000 */
[----:B------:R3:W-:Y:S02]  /*0330*/  UTMACCTL.PF [UR4] ;  /* 0x00000000040079b9 */ /* 0x0007e40008040000 */
[----:B---3--:R-:W-:Y:S01]  /*0340*/  NOP ;  /* 0x0000000000007918 */ /* 0x008fe20000000000 */
.L_x_5:
[----:B------:R-:W-:Y:S05]  /*0350*/  BSYNC.RECONVERGENT B0 ;  /* 0x0000000000007941 */ /* 0x000fea0003800200 */
.L_x_4:
[----:B------:R-:W-:Y:S04]  /*0360*/  BSSY.RECONVERGENT B0, `(.L_x_6) ;  /* 0x000000a000007945 */ /* 0x000fe80003800200 */
        /* <DEDUP_REMOVED lines=9> */
.L_x_7:
[----:B------:R-:W-:Y:S05]  /*0400*/  BSYNC.RECONVERGENT B0 ;  /* 0x0000000000007941 */ /* 0x000fea0003800200 */
.L_x_6:
[----:B------:R-:W3:Y:S01]  /*0410*/  LDCU.64 UR4, c[0x0][0x888] ;  /* 0x00011100ff0477ac */ /* 0x000ee20008000a00 */
[----:B------:R-:W-:Y:S02]  /*0420*/  UISETP.EQ.U32.AND UP2, UPT, UR8, URZ, UPT ;  /* 0x000000ff0800728c */ /* 0x000fe4000bf42070 */
[----:B------:R-:W-:Y:S02]  /*0430*/  UPLOP3.LUT UP4, UPT, UPT, UPT, UPT, 0x80, 0x8 ;  /* 0x000000000008789c */ /* 0x000fe40003f8f070 */
[----:B---3--:R-:W-:-:S04]  /*0440*/  UISETP.NE.U32.AND UP0, UPT, UR4, URZ, UPT ;  /* 0x000000ff0400728c */ /* 0x008fc8000bf05070 */
[----:B------:R-:W-:-:S04]  /*0450*/  UISETP.NE.AND.EX UP1, UPT, UR5, URZ, UPT, UP0 ;  /* 0x000000ff0500728c */ /* 0x000fc8000bf25300 */
[----:B------:R-:W-:-:S04]  /*0460*/  UISETP.EQ.OR.EX UP3, UPT, UR9, URZ, !UP1, UP2 ;  /* 0x000000ff0900728c */ /* 0x000fc8000cf62720 */
[----:B------:R-:W-:-:S05]  /*0470*/  UP2UR UR61, UPR, URZ, 0x8 ;  /* 0x00000008ff3d7883 */ /* 0x000fca0008000000 */
[----:B------:R-:W-:Y:S07]  /*0480*/  BRA.U !UP3, `(.L_x_8) ;  /* 0x000000010b207547 */ /* 0x000fee000b800000 */
[----:B-----5:R-:W-:Y:S01]  /*0490*/  R2UR UR5, R40 ;  /* 0x00000000280572ca */ /* 0x020fe200000e0000 */
[----:B------:R-:W-:Y:S02]  /*04a0*/  UISETP.NE.U32.AND UP2, UPT, UR8, URZ, UPT ;  /* 0x000000ff0800728c */ /* 0x000fe4000bf45070 */
[----:B------:R-:W-:Y:S02]  /*04b0*/  USEL UR4, URZ, 0xffffffff, UP1 ;  /* 0xffffffffff047887 */ /* 0x000fe40008800000 */
[----:B------:R-:W-:-:S08]  /*04c0*/  UISETP.NE.AND.EX UP2, UPT, UR9, URZ, UPT, UP2 ;  /* 0x000000ff0900728c */ /* 0x000fd0000bf45320 */
[----:B------:R-:W-:-:S04]  /*04d0*/  UISETP.NE.AND UP0, UPT, UR5, URZ, UPT ;  /* 0x000000ff0500728c */ /* 0x000fc8000bf05270 */
[----:B------:R-:W-:-:S04]  /*04e0*/  @!UP2 USEL UR4, URZ, 0xffffffff, UP0 ;  /* 0xffffffffff04a887 */ /* 0x000fc80008000000 */
[----:B------:R-:W-:-:S04]  /*04f0*/  ULOP3.LUT UR4, UR4, 0x1, URZ, 0xc0, !UPT ;  /* 0x0000000104047892 */ /* 0x000fc8000f8ec0ff */
[----:B------:R-:W-:-:S11]  /*0500*/  UISETP.NE.U32.AND UP4, UPT, UR4, 0x1, UPT ;  /* 0x000000010400788c */ /* 0x000fd6000bf85070 */
.L_x_8:
[----:B------:R-:W3:Y:S01]  /*0510*/  SHFL.IDX PT, R0, R82, RZ, 0x1f ;  /* 0x00001fff52007589 */ /* 0x000ee200000e0000 */
[----:B------:R-:W-:-:S04]  /*0520*/  UISETP.NE.AND UP0, UPT, UR20, 0x2, UPT ;  /* 0x000000021400788c */ /* 0x000fc8000bf05270 */
[----:B------:R-:W-:Y:S02]  /*0530*/  UISETP.EQ.AND UP2, UPT, UR33, URZ, !UP0 ;  /* 0x000000ff2100728c */ /* 0x000fe4000c742270 */
[----:B------:R-:W-:-:S04]  /*0540*/  USEL UR37, URZ, 0x1, UP0 ;  /* 0x00000001ff257887 */ /* 0x000fc80008000000 */
[----:B------:R-:W-:Y:S02]  /*0550*/  PLOP3.LUT P3, PT, P1, PT, UP2, 0x80, 0x8 ;  /* 0x000000000008781c */ /* 0x000fe40000f6f028 */
[----:B---3--:R-:W-:-:S13]  /*0560*/  ISETP.NE.AND P0, PT, R0, RZ, PT ;  /* 0x000000ff0000720c */ /* 0x008fda0003f05270 */
[----:B------:R-:W-:Y:S05]  /*0570*/  @P0 BRA `(.L_x_9) ;  /* 0x0000000400600947 */ /* 0x000fea0003800000 */
[----:B------:R-:W-:Y:S01]  /*0580*/  ELECT P0, URZ, PT ;  /* 0x0000000000ff782f */ /* 0x000fe20003800000 */
[----:B------:R-:W-:-:S12]  /*0590*/  BSSY.RECONVERGENT B0, `(.L_x_9) ;  /* 0x0000056000007945 */ /* 0x000fd80003800200 */
[----:B------:R-:W-:Y:S05]  /*05a0*/  @!P0 BRA `(.L_x_10) ;  /* 0x0000000400508947 */ /* 0x000fea0003800000 */
[----:B------:R-:W-:Y:S01]  /*05b0*/  UMOV UR4, 0x400 ;  /* 0x0000040000047882 */ /* 0x000fe20000000000 */
[----:B------:R-:W-:Y:S01]  /*05c0*/  UMOV UR8, 0x1 ;  /* 0x0000000100087882 */ /* 0x000fe20000000000 */
[----:B------:R-:W-:Y:S01]  /*05d0*/  UMOV UR6, 0x4 ;  /* 0x0000000400067882 */ /* 0x000fe20000000000 */
[----:B------:R-:W-:Y:S02]  /*05e0*/  ULEA UR4, UR55, UR4, 0x18 ;  /* 0x0000000437047291 */ /* 0x000fe4000f8ec0ff */
[----:B------:R-:W-:-:S04]  /*05f0*/  UIADD3 UR8, UPT, UPT, -UR8, 0x100000, URZ ;  /* 0x0010000008087890 */ /* 0x000fc8000fffe1ff */
[----:B------:R-:W-:Y:S02]  /*0600*/  USHF.L.U32 UR9, UR8, 0xb, URZ ;  /* 0x0000000b08097899 */ /* 0x000fe400080006ff */
[----:B------:R-:W-:Y:S02]  /*0610*/  USHF.L.U32 UR8, UR8, 0x1, URZ ;  /* 0x0000000108087899 */ /* 0x000fe400080006ff */
[----:B------:R-:W-:-:S04]  /*0620*/  UIADD3 UR6, UPT, UPT, -UR6, 0x100000, URZ ;  /* 0x0010000006067890 */ /* 0x000fc8000fffe1ff */
[----:B------:R-:W-:Y:S02]  /*0630*/  USHF.L.U32 UR7, UR6, 0xb, URZ ;  /* 0x0000000b06077899 */ /* 0x000fe400080006ff */
[----:B------:R-:W-:Y:S01]  /*0640*/  USHF.L.U32 UR6, UR6, 0x1, URZ ;  /* 0x0000000106067899 */ /* 0x000fe200080006ff */
[----:B------:R-:W3:Y:S03]  /*0650*/  FENCE.VIEW.ASYNC.S ;  /* 0x00000000000073c6 */ /* 0x000ee60000000000 */
[----:B---3--:R3:W4:Y:S08]  /*0660*/  SYNCS.EXCH.64 URZ, [UR4], UR8 ;  /* 0x0000000804ff75b2 */ /* 0x0087300008000100 */
[----:B------:R3:W1:Y:S01]  /*0670*/  SYNCS.EXCH.64 URZ, [UR4+0x120], UR6 ;  /* 0x0001200604ff75b2 */ /* 0x0006620008000100 */
        /* <DEDUP_REMOVED lines=69> */
[----:B------:R3:W1:Y:S02]  /*0ad0*/  SYNCS.EXCH.64 URZ, [UR4+0x238], UR6 ;  /* 0x0002380604ff75b2 */ /* 0x0006640008000100 */
[----:B---34-:R-:W-:Y:S01]  /*0ae0*/  NOP ;  /* 0x0000000000007918 */ /* 0x018fe20000000000 */
.L_x_10:
[----:B------:R-:W-:Y:S05]  /*0af0*/  BSYNC.RECONVERGENT B0 ;  /* 0x0000000000007941 */ /* 0x000fea0003800200 */
.L_x_9:
[----:B------:R-:W3:Y:S01]  /*0b00*/  SHFL.IDX PT, R0, R82, RZ, 0x1f ;  /* 0x00001fff52007589 */ /* 0x000ee200000e0000 */
[----:B------:R-:W-:Y:S01]  /*0b10*/  NOP ;  /* 0x0000000000007918 */ /* 0x000fe20000000000 */
[----:B---3--:R-:W-:-:S13]  /*0b20*/  ISETP.NE.AND P0, PT, R0, 0x1, PT ;  /* 0x000000010000780c */ /* 0x008fda0003f05270 */
[----:B------:R-:W-:Y:S05]  /*0b30*/  @P0 BRA `(.L_x_11) ;  /* 0x00000000003c0947 */ /* 0x000fea0003800000 */
        /* <DEDUP_REMOVED lines=10> */
[----:B------:R-:W-:Y:S01]  /*0be0*/  ELECT P0, URZ, PT ;  /* 0x0000000000ff782f */ /* 0x000fe20003800000 */
[----:B------:R-:W3:Y:S02]  /*0bf0*/  FENCE.VIEW.ASYNC.S ;  /* 0x00000000000073c6 */ /* 0x000ee40000000000 */
[----:B---3--:R3:W4:Y:S08]  /*0c00*/  SYNCS.EXCH.64 URZ, [UR4+0x240], UR8 ;  /* 0x0002400804ff75b2 */ /* 0x0087300008000100 */
[----:B------:R3:W1:Y:S01]  /*0c10*/  SYNCS.EXCH.64 URZ, [UR4+0x248], UR6 ;  /* 0x0002480604ff75b2 */ /* 0x0006620008000100 */
[----:B------:R-:W-:Y:S01]  /*0c20*/  NOP ;  /* 0x0000000000007918 */ /* 0x000fe20000000000 */
.L_x_11:
[----:B------:R-:W2:Y:S01]  /*0c30*/  SHFL.IDX PT, R0, R82, RZ, 0x1f ;  /* 0x00001fff52007589 */ /* 0x000ea200000e0000 */
[----:B------:R-:W-:Y:S01]  /*0c40*/  NOP ;  /* 0x0000000000007918 */ /* 0x000fe20000000000 */
[----:B--2---:R-:W-:-:S13]  /*0c50*/  ISETP.NE.AND P0, PT, R0, 0x3, PT ;  /* 0x000000030000780c */ /* 0x004fda0003f05270 */
[----:B------:R-:W-:Y:S05]  /*0c60*/  @P0 BRA `(.L_x_12) ;  /* 0x00000000002c0947 */ /* 0x000fea0003800000 */
[----:B---3--:R-:W-:Y:S01]  /*0c70*/  UMOV UR6, 0x400 ;  /* 0x0000040000067882 */ /* 0x008fe20000000000 */
[----:B------:R-:W-:Y:S01]  /*0c80*/  UMOV UR4, 0x20 ;  /* 0x0000002000047882 */ /* 0x000fe20000000000 */
[----:B------:R-:W-:Y:S02]  /*0c90*/  ULEA UR6, UR55, UR6, 0x18 ;  /* 0x0000000637067291 */ /* 0x000fe4000f8ec0ff */
[----:B------:R-:W-:-:S04]  /*0ca0*/  UIADD3 UR4, UPT, UPT, -UR4, 0x100000, URZ ;  /* 0x0010000004047890 */ /* 0x000fc8000fffe1ff */
[----:B------:R-:W-:Y:S02]  /*0cb0*/  USHF.L.U32 UR5, UR4, 0xb, URZ ;  /* 0x0000000b04057899 */ /* 0x000fe400080006ff */
[----:B------:R-:W-:Y:S01]  /*0cc0*/  USHF.L.U32 UR4, UR4, 0x1, URZ ;  /* 0x0000000104047899 */ /* 0x000fe200080006ff */
[----:B------:R-:W-:Y:S01]  /*0cd0*/  ELECT P0, URZ, PT ;  /* 0x0000000000ff782f */ /* 0x000fe20003800000 */
[----:B------:R-:W2:Y:S10]  /*0ce0*/  FENCE.VIEW.ASYNC.S ;  /* 0x00000000000073c6 */ /* 0x000eb40000000000 */
[----:B--2---:R2:W3:Y:S01]  /*0cf0*/  SYNCS.EXCH.64 URZ, [UR6+0x250], UR4 ;  /* 0x0002500406ff75b2 */ /* 0x0044e20008000100 */
[----:B------:R2:W1:Y:S01]  /*0d00*/  SYNCS.EXCH.64 URZ, [UR6+0x258], UR4 ;  /* 0x0002580406ff75b2 */ /* 0x0004620008000100 */
[----:B------:R-:W-:Y:S01]  /*0d10*/  NOP ;  /* 0x0000000000007918 */ /* 0x000fe20000000000 */
.L_x_12:
[----:B------:R-:W4:Y:S01]  /*0d20*/  SHFL.IDX PT, R0, R82, RZ, 0x1f ;  /* 0x00001fff52007589 */ /* 0x000f2200000e0000 */
[----:B------:R-:W-:Y:S01]  /*0d30*/  NOP ;  /* 0x0000000000007918 */ /* 0x000fe20000000000 */
[----:B----4-:R-:W-:-:S13]  /*0d40*/  ISETP.NE.AND P0, PT, R0, 0x4, PT ;  /* 0x000000040000780c */ /* 0x010fda0003f05270 */
[----:B------:R-:W-:Y:S05]  /*0d50*/  @P0 BRA `(.L_x_13) ;  /* 0x0000000000480947 */ /* 0x000fea0003800000 */
[----:B--23--:R-:W-:Y:S01]  /*0d60*/  UMOV UR4, 0x720 ;  /* 0x0000072000047882 */ /* 0x00cfe20000000000 */
[----:B------:R-:W-:Y:S01]  /*0d70*/  UMOV UR6, 0x400 ;  /* 0x0000040000067882 */ /* 0x000fe20000000000 */
[----:B------:R-:W-:Y:S01]  /*0d80*/  USEL UR4, UR4, 0x620, UP4 ;  /* 0x0000062004047887 */ /* 0x000fe2000a000000 */
        /* <DEDUP_REMOVED lines=9> */
[----:B------:R-:W2:Y:S02]  /*0e20*/  FENCE.VIEW.ASYNC.S ;  /* 0x00000000000073c6 */ /* 0x000ea40000000000 */
[----:B--2---:R4:W2:Y:S08]  /*0e30*/  SYNCS.EXCH.64 URZ, [UR6+0x260], UR8 ;  /* 0x0002600806ff75b2 */ /* 0x0048b00008000100 */
[----:B------:R4:W3:Y:S01]  /*0e40*/  SYNCS.EXCH.64 URZ, [UR6+0x270], UR4 ;  /* 0x0002700406ff75b2 */ /* 0x0008e20008000100 */
[----:B------:R4:W1:Y:S01]  /*0e50*/  SYNCS.EXCH.64 URZ, [UR6+0x268], UR8 ;  /* 0x0002680806ff75b2 */ /* 0x0008620008000100 */
[----:B------:R4:W1:Y:S02]  /*0e60*/  SYNCS.EXCH.64 URZ, [UR6+0x278], UR4 ;  /* 0x0002780406ff75b2 */ /* 0x0008640008000100 */
[----:B----4-:R-:W-:Y:S01]  /*0e70*/  NOP ;  /* 0x0000000000007918 */ /* 0x010fe20000000000 */
.L_x_13:
[----:B------:R-:W4:Y:S01]  /*0e80*/  SHFL.IDX PT, R0, R82, RZ, 0x1f ;  /* 0x00001fff52007589 */ /* 0x000f2200000e0000 */
[----:B------:R-:W-:Y:S01]  /*0e90*/  NOP ;  /* 0x0000000000007918 */ /* 0x000fe20000000000 */
[----:B----4-:R-:W-:-:S13]  /*0ea0*/  ISETP.NE.AND P0, PT, R0, 0x5, PT ;  /* 0x000000050000780c */ /* 0x010fda0003f05270 */
[----:B------:R-:W-:Y:S05]  /*0eb0*/  @P0 BRA `(.L_x_14) ;  /* 0x0000000000540947 */ /* 0x000fea0003800000 */
[----:B--23--:R-:W-:Y:S01]  /*0ec0*/  UMOV UR4, 0x400 ;  /* 0x0000040000047882 */ /* 0x00cfe20000000000 */
        /* <DEDUP_REMOVED lines=14> */
[----:B------:R4:W1:Y:S01]  /*0fb0*/  SYNCS.EXCH.64 URZ, [UR4+0x2a8], UR8 ;  /* 0x0002a80804ff75b2 */ /* 0x0008620008000100 */
[----:B------:R4:W1:Y:S01]  /*0fc0*/  SYNCS.EXCH.64 URZ, [UR4+0x290], UR6 ;  /* 0x0002900604ff75b2 */ /* 0x0008620008000100 */
[----:B------:R4:W1:Y:S01]  /*0fd0*/  SYNCS.EXCH.64 URZ, [UR4+0x2b0], UR8 ;  /* 0x0002b00804ff75b2 */ /* 0x0008620008000100 */
[----:B------:R4:W1:Y:S01]  /*0fe0*/  SYNCS.EXCH.64 URZ, [UR4+0x298], UR6 ;  /* 0x0002980604ff75b2 */ /* 0x0008620008000100 */
[----:B------:R4:W1:Y:S02]  /*0ff0*/  SYNCS.EXCH.64 URZ, [UR4+0x2b8], UR8 ;  /* 0x0002b80804ff75b2 */ /* 0x0008640008000100 */
[----:B----4-:R-:W-:Y:S01]  /*1000*/  NOP ;  /* 0x0000000000007918 */ /* 0x010fe20000000000 */
.L_x_14:
[----:B------:R-:W4:Y:S01]  /*1010*/  SHFL.IDX PT, R0, R82, RZ, 0x1f ;  /* 0x00001fff52007589 */ /* 0x000f2200000e0000 */
[----:B------:R-:W-:Y:S01]  /*1020*/  ISETP.NE.OR P1, PT, RZ, UR20, !P1 ;  /* 0x00000014ff007c0c */ /* 0x000fe2000cf25670 */
[----:B------:R-:W-:Y:S01]  /*1030*/  NOP ;  /* 0x0000000000007918 */ /* 0x000fe20000000000 */
[----:B----4-:R-:W-:-:S13]  /*1040*/  ISETP.NE.AND P0, PT, R0, 0x3, PT ;  /* 0x000000030000780c */ /* 0x010fda0003f05270 */
[----:B------:R-:W-:Y:S05]  /*1050*/  @P0 BRA `(.L_x_15) ;  /* 0x0000000000340947 */ /* 0x000fea0003800000 */
[----:B--23--:R-:W-:Y:S01]  /*1060*/  UMOV UR4, 0x400 ;  /* 0x0000040000047882 */ /* 0x00cfe20000000000 */
[----:B------:R-:W-:Y:S01]  /*1070*/  UMOV UR6, 0x20 ;  /* 0x0000002000067882 */ /* 0x000fe20000000000 */
[----:B------:R-:W-:Y:S02]  /*1080*/  ULEA UR4, UR55, UR4, 0x18 ;  /* 0x0000000437047291 */ /* 0x000fe4000f8ec0ff */
[----:B------:R-:W-:-:S04]  /*1090*/  UIADD3 UR6, UPT, UPT, -UR6, 0x100000, URZ ;  /* 0x0010000006067890 */ /* 0x000fc8000fffe1ff */
[----:B------:R-:W-:Y:S02]  /*10a0*/  USHF.L.U32 UR7, UR6, 0xb, URZ ;  /* 0x0000000b06077899 */ /* 0x000fe400080006ff */
[----:B------:R-:W-:Y:S01]  /*10b0*/  USHF.L.U32 UR6, UR6, 0x1, URZ ;  /* 0x0000000106067899 */ /* 0x000fe200080006ff */
[----:B------:R-:W-:Y:S01]  /*10c0*/  ELECT P0, URZ, PT ;  /* 0x0000000000ff782f */ /* 0x000fe20003800000 */
[----:B------:R-:W2:Y:S10]  /*10d0*/  FENCE.VIEW.ASYNC.S ;  /* 0x00000000000073c6 */ /* 0x000eb40000000000 */
[----:B--2---:R4:W2:Y:S01]  /*10e0*/  SYNCS.EXCH.64 URZ, [UR4+0x2c0], UR6 ;  /* 0x0002c00604ff75b2 */ /* 0x0048a20008000100 */
[----:B------:R4:W3:Y:S01]  /*10f0*/  SYNCS.EXCH.64 URZ, [UR4+0x2d0], UR6 ;  /* 0x0002d00604ff75b2 */ /* 0x0008e20008000100 */
[----:B------:R4:W1:Y:S01]  /*1100*/  SYNCS.EXCH.64 URZ, [UR4+0x2c8], UR6 ;  /* 0x0002c80604ff75b2 */ /* 0x0008620008000100 */
[----:B------:R4:W1:Y:S02]  /*1110*/  SYNCS.EXCH.64 URZ, [UR4+0x2d8], UR6 ;  /* 0x0002d80604ff75b2 */ /* 0x0008640008000100 */
[----:B----4-:R-:W-:Y:S01]  /*1120*/  NOP ;  /* 0x0000000000007918 */ /* 0x010fe20000000000 */
.L_x_15:
[----:B------:R-:W-:Y:S01]  /*1130*/  VOTEU.ALL UP0, P1 ;  /* 0x0000000000ff7886 */ /* 0x000fe20000800000 */
[----:B--23--:R-:W-:Y:S01]  /*1140*/  UMOV UR4, 0x20 ;  /* 0x0000002000047882 */ /* 0x00cfe20000000000 */
[----:B------:R-:W2:Y:S01]  /*1150*/  LDCU UR7, c[0x0][0x36c] ;  /* 0x00006d80ff0777ac */ /* 0x000ea20008000800 */
[----:B------:R-:W-:Y:S01]  /*1160*/  NOP ;  /* 0x0000000000007918 */ /* 0x000fe20000000000 */
[----:B------:R-:W-:Y:S01]  /*1170*/  LOP3.LUT R0, R78, 0x1f, RZ, 0xc0, !PT ;  /* 0x0000001f4e007812 */ /* 0x000fe200078ec0ff */
[----:B------:R-:W-:Y:S01]  /*1180*/  @!UP0 UMOV UR6, 0x400 ;  /* 0x0000040000068882 */ /* 0x000fe20000000000 */
[----:B------:R-:W-:-:S04]  /*1190*/  @!UP0 UIADD3 UR4, UPT, UPT, -UR4, 0x100000, URZ ;  /* 0x0010000004048890 */ /* 0x000fc8000fffe1ff */
[----:B------:R-:W-:Y:S02]  /*11a0*/  @!UP0 USHF.L.U32 UR5, UR4, 0xb, URZ ;  /* 0x0000000b04058899 */ /* 0x000fe400080006ff */
[----:B------:R-:W-:Y:S02]  /*11b0*/  @!UP0 USHF.L.U32 UR4, UR4, 0x1, URZ ;  /* 0x0000000104048899 */ /* 0x000fe400080006ff */
[----:B------:R-:W-:Y:S01]  /*11c0*/  @!UP0 ULEA UR6, UR55, UR6, 0x18 ;  /* 0x0000000637068291 */ /* 0x000fe2000f8ec0ff */
[----:B------:R-:W-:Y:S01]  /*11d0*/  VOTEU.ALL UP0, P1 ;  /* 0x0000000000ff7886 */ /* 0x000fe20000800000 */
[----:B------:R-:W-:Y:S02]  /*11e0*/  UISETP.NE.AND UP5, UPT, UR20, URZ, UPT ;  /* 0x000000ff1400728c */ /* 0x000fe4000bfa5270 */
[----:B--2---:R-:W-:Y:S01]  /*11f0*/  UISETP.EQ.U32.AND UP6, UPT, UR7, 0x1, UPT ;  /* 0x000000010700788c */ /* 0x004fe2000bfc2070 */
[----:B------:R-:W2:Y:S07]  /*1200*/  FENCE.VIEW.ASYNC.S ;  /* 0x00000000000073c6 */ /* 0x000eae0000000000 */
[----:B--2---:R2:W3:Y:S01]  /*1210*/  @!UP0 SYNCS.EXCH.64 URZ, [UR6+0x2e0], UR4 ;  /* 0x0002e00406ff85b2 */ /* 0x0044e20008000100 */
[----:B------:R-:W-:Y:S05]  /*1220*/  BRA.U !UP6, `(.L_x_16) ;  /* 0x000000010e087547 */ /* 0x000fea000b800000 */
[----:B-1-3--:R-:W-:Y:S01]  /*1230*/  UCGABAR_ARV ;  /* 0x00000000000079c7 */ /* 0x00afe20008000000 */
[----:B------:R-:W-:Y:S05]  /*1240*/  BRA `(.L_x_17) ;  /* 0x0000000000047947 */ /* 0x000fea0003800000 */
.L_x_16:
[----:B-1-3--:R-:W-:Y:S01]  /*1250*/  NOP ;  /* 0x0000000000007918 */ /* 0x00afe20000000000 */
.L_x_17:
[----:B------:R-:W1:Y:S01]  /*1260*/  S2UR UR25, SR_CTAID.X ;  /* 0x00000000001979c3 */ /* 0x000e620000002500 */
[----:B------:R-:W-:-:S05]  /*1270*/  CS2R.32 R3, SR_CgaSize ;  /* 0x0000000000037805 */ /* 0x000fca0000008a00 */
[----:B------:R-:W-:-:S05]  /*1280*/  IMAD R3, R3, -0xa0, RZ ;  /* 0xffffff6003037824 */ /* 0x000fca00078e02ff */
[----:B--2---:R-:W-:-:S14]  /*1290*/  R2UR UR5, R3 ;  /* 0x00000000030572ca */ /* 0x004fdc00000e0000 */
[----:B------:R-:W2:Y:S01]  /*12a0*/  LDCU UR5, c[0x0][UR5+0x2b0] ;  /* 0x00005600050577ac */ /* 0x000ea20008000800 */
[----:B------:R-:W-:-:S05]  /*12b0*/  CS2R.32 R3, SR_CgaSize ;  /* 0x0000000000037805 */ /* 0x000fca0000008a00 */
[----:B------:R-:W-:-:S05]  /*12c0*/  IMAD R3, R3, -0xa0, RZ ;  /* 0xffffff6003037824 */ /* 0x000fca00078e02ff */
[----:B------:R-:W-:-:S14]  /*12d0*/  R2UR UR4, R3 ;  /* 0x00000000030472ca */ /* 0x000fdc00000e0000 */
[----:B------:R-:W3:Y:S01]  /*12e0*/  LDCU UR4, c[0x0][UR4+0x2b4] ;  /* 0x00005680040477ac */ /* 0x000ee20008000800 */
[----:B------:R-:W4:Y:S01]  /*12f0*/  S2UR UR46, SR_CTAID.Y ;  /* 0x00000000002e79c3 */ /* 0x000f220000002600 */
[----:B------:R-:W-:-:S05]  /*1300*/  CS2R.32 R3, SR_CgaSize ;  /* 0x0000000000037805 */ /* 0x000fca0000008a00 */
[----:B------:R-:W-:-:S05]  /*1310*/  IMAD R3, R3, -0xa0, RZ ;  /* 0xffffff6003037824 */ /* 0x000fca00078e02ff */
[----:B------:R-:W-:-:S14]  /*1320*/  R2UR UR57, R3 ;  /* 0x00000000033972ca */ /* 0x000fdc00000e0000 */
[----:B------:R-:W3:Y:S01]  /*1330*/  LDCU UR57, c[0x0][UR57+0x2a0] ;  /* 0x00005400393977ac */ /* 0x000ee20008000800 */
[----:B------:R-:W-:-:S05]  /*1340*/  CS2R.32 R3, SR_CgaSize ;  /* 0x0000000000037805 */ /* 0x000fca0000008a00 */
[----:B------:R-:W-:-:S05]  /*1350*/  IMAD R3, R3, -0xa0, RZ ;  /* 0xffffff6003037824 */ /* 0x000fca00078e02ff */
[----:B------:R-:W-:-:S14]  /*1360*/  R2UR UR60, R3 ;  /* 0x00000000033c72ca */ /* 0x000fdc00000e0000 */
[----:B------:R-:W3:Y:S01]  /*1370*/  LDCU UR60, c[0x0][UR60+0x2a4] ;  /* 0x000054803c3c77ac */ /* 0x000ee20008000800 */
[----:B------:R-:W-:Y:S01]  /*1380*/  UISETP.GT.U32.AND UP0, UPT, UR33, 0xffff, UPT ;  /* 0x0000ffff2100788c */ /* 0x000fe2000bf04070 */
[----:B------:R-:W3:Y:S01]  /*1390*/  LDCU UR21, c[0x0][0xb24] ;  /* 0x00016480ff1577ac */ /* 0x000ee20008000800 */
[----:B------:R-:W3:Y:S01]  /*13a0*/  LDCU UR42, c[0x0][0xb24] ;  /* 0x00016480ff2a77ac */ /* 0x000ee20008000800 */
[----:B-1----:R-:W-:Y:S01]  /*13b0*/  I2FP.F32.U32 R3, UR25 ;  /* 0x0000001900037c45 */ /* 0x002fe20008201000 */
[----:B------:R-:W1:Y:S04]  /*13c0*/  LDCU UR27, c[0x0][0xb30] ;  /* 0x00016600ff1b77ac */ /* 0x000e680008000800 */
[----:B--2---:R-:W-:Y:S01]  /*13d0*/  FMUL R3, R3, UR5 ;  /* 0x0000000503037c20 */ /* 0x004fe20008400000 */
[----:B------:R-:W-:Y:S01]  /*13e0*/  USEL UR5, UR33, 0xffff, !UP0 ;  /* 0x0000ffff21057887 */ /* 0x000fe2000c000000 */
[----:B----4-:R-:W-:Y:S01]  /*13f0*/  I2FP.F32.U32 R2, UR46 ;  /* 0x0000002e00027c45 */ /* 0x010fe20008201000 */
[----:B------:R-:W-:-:S03]  /*1400*/  USHF.L.U32 UR24, UR55, 0x8, URZ ;  /* 0x0000000837187899 */ /* 0x000fc600080006ff */
[----:B------:R-:W2:Y:S01]  /*1410*/  F2I.U32.TRUNC.NTZ R3, R3 ;  /* 0x0000000300037305 */ /* 0x000ea2000020f000 */
[----:B------:R-:W-:Y:S01]  /*1420*/  ULOP3.LUT UR22, UR5, 0xffff, URZ, 0xc0, !UPT ;  /* 0x0000ffff05167892 */ /* 0x000fe2000f8ec0ff */
[----:B---3--:R-:W-:-:S06]  /*1430*/  FMUL R2, R2, UR4 ;  /* 0x0000000402027c20 */ /* 0x008fcc0008400000 */
[----:B------:R-:W3:Y:S01]  /*1440*/  F2I.U32.TRUNC.NTZ R2, R2 ;  /* 0x0000000200027305 */ /* 0x000ee2000020f000 */
[----:B--2---:R-:W-:Y:S02]  /*1450*/  R2UR UR4, R3 ;  /* 0x00000000030472ca */ /* 0x004fe400000e0000 */
[----:B------:R-:W-:Y:S02]  /*1460*/  PRMT R3, RZ, 0x7610, R3 ;  /* 0x00007610ff037816 */ /* 0x000fe40000000003 */
[----:B---3--:R-:W-:Y:S02]  /*1470*/  R2UR UR6, R2 ;  /* 0x00000000020672ca */ /* 0x008fe400000e0000 */
[----:B------:R-:W-:-:S07]  /*1480*/  PRMT R2, RZ, 0x7610, R2 ;  /* 0x00007610ff027816 */ /* 0x000fce0000000002 */
[----:B------:R-:W-:-:S04]  /*1490*/  UIADD3 UR5, UPT, UPT, -UR4, URZ, URZ ;  /* 0x000000ff04057290 */ /* 0x000fc8000fffe1ff */
[----:B------:R-:W-:Y:S02]  /*14a0*/  UIMAD UR57, UR57, UR5, UR25 ;  /* 0x00000005393972a4 */ /* 0x000fe4000f8e0219 */
[----:B------:R-:W-:-:S04]  /*14b0*/  UIADD3 UR4, UPT, UPT, -UR6, URZ, URZ ;  /* 0x000000ff06047290 */ /* 0x000fc8000fffe1ff */
[----:B------:R-:W-:Y:S01]  /*14c0*/  UIMAD UR60, UR60, UR4, UR46 ;  /* 0x000000043c3c72a4 */ /* 0x000fe2000f8e022e */
[----:B-1----:R-:W-:Y:S11]  /*14d0*/  BRA.U UP5, `(.L_x_18) ;  /* 0x0000000105647547 */ /* 0x002ff6000b800000 */
[----:B------:R-:W-:Y:S02]  /*14e0*/  UISETP.NE.AND UP0, UPT, UR60, URZ, UPT ;  /* 0x000000ff3c00728c */ /* 0x000fe4000bf05270 */
[----:B------:R-:W-:Y:S02]  /*14f0*/  ULOP3.LUT UR4, UR57, 0x2, URZ, 0x3c, !UPT ;  /* 0x0000000239047892 */ /* 0x000fe4000f8e3cff */
[----:B------:R-:W-:Y:S02]  /*1500*/  UISETP.GT.U32.AND UP2, UPT, UR57, 0x1, UP0 ;  /* 0x000000013900788c */ /* 0x000fe40008744070 */
[----:B------:R-:W-:Y:S02]  /*1510*/  ULOP3.LUT UR5, UR57, 0x4, URZ, 0x3c, !UPT ;  /* 0x0000000439057892 */ /* 0x000fe4000f8e3cff */
[----:B------:R-:W-:Y:S02]  /*1520*/  USEL UR8, URZ, 0x1, UP2 ;  /* 0x00000001ff087887 */ /* 0x000fe40009000000 */
[----:B------:R-:W-:-:S02]  /*1530*/  USEL UR7, URZ, 0x2, UP2 ;  /* 0x00000002ff077887 */ /* 0x000fc40009000000 */
[----:B------:R-:W-:Y:S02]  /*1540*/  UISETP.GT.U32.AND UP2, UPT, UR4, 0x1, UP0 ;  /* 0x000000010400788c */ /* 0x000fe40008744070 */
[----:B------:R-:W-:Y:S02]  /*1550*/  ULOP3.LUT UR4, UR57, 0x6, URZ, 0x3c, !UPT ;  /* 0x0000000639047892 */ /* 0x000fe4000f8e3cff */
[----:B------:R-:W-:Y:S02]  /*1560*/  USEL UR6, URZ, 0x4, UP2 ;  /* 0x00000004ff067887 */ /* 0x000fe40009000000 */
[----:B------:R-:W-:Y:S02]  /*1570*/  USEL UR9, URZ, 0x8, UP2 ;  /* 0x00000008ff097887 */ /* 0x000fe40009000000 */
[----:B------:R-:W-:Y:S02]  /*1580*/  UISETP.GT.U32.AND UP2, UPT, UR5, 0x1, UP0 ;  /* 0x000000010500788c */ /* 0x000fe40008744070 */
[----:B------:R-:W-:-:S02]  /*1590*/  UISETP.GT.U32.AND UP0, UPT, UR4, 0x1, UP0 ;  /* 0x000000010400788c */ /* 0x000fc40008704070 */
[----:B------:R-:W-:Y:S02]  /*15a0*/  USEL UR4, URZ, 0x10, UP2 ;  /* 0x00000010ff047887 */ /* 0x000fe40009000000 */
[----:B------:R-:W-:Y:S02]  /*15b0*/  UIADD3 UR5, UPT, UPT, UR6, UR7, UR8 ;  /* 0x0000000706057290 */ /* 0x000fe4000fffe008 */
[----:B------:R-:W-:Y:S02]  /*15c0*/  USEL UR7, URZ, 0x40, UP0 ;  /* 0x00000040ff077887 */ /* 0x000fe40008000000 */
[----:B------:R-:W-:Y:S02]  /*15d0*/  USEL UR8, URZ, 0x20, UP2 ;  /* 0x00000020ff087887 */ /* 0x000fe40009000000 */
[----:B------:R-:W-:Y:S02]  /*15e0*/  UIADD3 UR5, UPT, UPT, UR4, UR5, UR9 ;  /* 0x0000000504057290 */ /* 0x000fe4000fffe009 */
[----:B------:R-:W-:-:S02]  /*15f0*/  ULOP3.LUT UR4, UR57, 0xfffffffe, URZ, 0xc0, !UPT ;  /* 0xfffffffe39047892 */ /* 0x000fc4000f8ec0ff */
[----:B------:R-:W-:Y:S02]  /*1600*/  USEL UR6, URZ, 0x80, UP0 ;  /* 0x00000080ff067887 */ /* 0x000fe40008000000 */
[----:B------:R-:W-:-:S03]  /*1610*/  UIADD3 UR5, UPT, UPT, UR7, UR5, UR8 ;  /* 0x0000000507057290 */ /* 0x000fc6000fffe008 */
[----:B------:R-:W-:Y:S01]  /*1620*/  UMOV UR7, 0x3 ;  /* 0x0000000300077882 */ /* 0x000fe20000000000 */
[----:B------:R-:W-:Y:S02]  /*1630*/  UIADD3 UR5, UPT, UPT, UR5, UR6, URZ ;  /* 0x0000000605057290 */ /* 0x000fe4000fffe0ff */
[----:B------:R-:W-:-:S04]  /*1640*/  USHF.L.U32 UR4, UR7, UR4, URZ ;  /* 0x0000000407047299 */ /* 0x000fc800080006ff */
[----:B------:R-:W-:Y:S02]  /*1650*/  MOV R3, UR5 ;  /* 0x0000000500037c02 */ /* 0x000fe40008000f00 */
[----:B------:R-:W-:-:S07]  /*1660*/  MOV R2, UR4 ;  /* 0x0000000400027c02 */ /* 0x000fce0008000f00 */
.L_x_18:
[----:B------:R-:W1:Y:S01]  /*1670*/  S2UR UR36, SR_CTAID.Z ;  /* 0x00000000002479c3 */ /* 0x000e620000002700 */
[----:B------:R-:W-:Y:S01]  /*1680*/  UISETP.GE.AND UP0, UPT, UR21, 0x1, UPT ;  /* 0x000000011500788c */ /* 0x000fe2000bf06270 */
[----:B------:R-:W-:Y:S01]  /*1690*/  UMOV UR28, 0x55 ;  /* 0x00000055001c7882 */ /* 0x000fe20000000000 */
[----:B------:R-:W-:-:S07]  /*16a0*/  UMOV UR45, UR25 ;  /* 0x00000019002d7c82 */ /* 0x000fce0008000000 */
[----:B------:R-:W-:Y:S05]  /*16b0*/  BRA.U !UP0, `(.L_x_19) ;  /* 0x0000000108d47547 */ /* 0x000fea000b800000 */
[----:B------:R-:W2:Y:S01]  /*16c0*/  LDCU.128 UR16, c[0x0][0xb10] ;  /* 0x00016200ff1077ac */ /* 0x000ea20008000c00 */
[----:B------:R-:W3:Y:S01]  /*16d0*/  LDCU UR6, c[0x0][0x370] ;  /* 0x00006e00ff0677ac */ /* 0x000ee20008000800 */
[----:B------:R-:W4:Y:S01]  /*16e0*/  LDCU UR7, c[0x0][0x374] ;  /* 0x00006e80ff0777ac */ /* 0x000f220008000800 */
[----:B------:R-:W1:Y:S01]  /*16f0*/  LDCU UR23, c[0x0][0xb0c] ;  /* 0x00016180ff1777ac */ /* 0x000e620008000800 */
[----:B------:R-:W1:Y:S01]  /*1700*/  LDCU UR26, c[0x0][0xb20] ;  /* 0x00016400ff1a77ac */ /* 0x000e620008000800 */
[----:B------:R-:W1:Y:S01]  /*1710*/  LDCU.64 UR8, c[0x0][0xb28] ;  /* 0x00016500ff0877ac */ /* 0x000e620008000a00 */
[----:B--2---:R-:W-:Y:S02]  /*1720*/  UISETP.NE.AND UP3, UPT, UR18, 0x1, UPT ;  /* 0x000000011200788c */ /* 0x004fe4000bf65270 */
[----:B----4-:R-:W-:Y:S02]  /*1730*/  UIMAD.WIDE.U32 UR10, UR7, UR19, URZ ;  /* 0x00000013070a72a5 */ /* 0x010fe4000f8e00ff */
[----:B---3--:R-:W-:-:S02]  /*1740*/  UIMAD.WIDE.U32 UR12, UR6, UR16, URZ ;  /* 0x00000010060c72a5 */ /* 0x008fc4000f8e00ff */
[----:B-1----:R-:W-:Y:S02]  /*1750*/  UISETP.NE.AND UP0, UPT, UR23, 0x1, UPT ;  /* 0x000000011700788c */ /* 0x002fe4000bf05270 */
[----:B------:R-:W-:Y:S01]  /*1760*/  UIMAD.WIDE.U32 UR4, UR25, UR16, URZ ;  /* 0x00000010190472a5 */ /* 0x000fe2000f8e00ff */
[----:B------:R-:W-:Y:S02]  /*1770*/  UMOV UR10, UR11 ;  /* 0x0000000b000a7c82 */ /* 0x000fe40008000000 */
[----:B------:R-:W-:Y:S01]  /*1780*/  UMOV UR12, UR13 ;  /* 0x0000000d000c7c82 */ /* 0x000fe20008000000 */
[----:B------:R-:W-:Y:S02]  /*1790*/  @UP3 USHF.R.U32.HI UR7, URZ, UR26, UR10 ;  /* 0x0000001aff073299 */ /* 0x000fe4000801160a */
[----:B------:R-:W-:Y:S01]  /*17a0*/  UISETP.NE.AND UP2, UPT, UR21, 0x1, UPT ;  /* 0x000000011500788c */ /* 0x000fe2000bf45270 */
[----:B------:R-:W-:Y:S02]  /*17b0*/  UMOV UR4, UR5 ;  /* 0x0000000500047c82 */ /* 0x000fe40008000000 */
[----:B------:R-:W-:-:S02]  /*17c0*/  @UP0 USHF.R.U32.HI UR6, URZ, UR17, UR12 ;  /* 0x00000011ff060299 */ /* 0x000fc4000801160c */
[----:B------:R-:W-:Y:S02]  /*17d0*/  USHF.R.U32.HI UR4, URZ, UR17, UR4 ;  /* 0x00000011ff047299 */ /* 0x000fe40008011604 */
[----:B------:R-:W-:Y:S02]  /*17e0*/  UIMAD.WIDE.U32 UR12, UR46, UR19, URZ ;  /* 0x000000132e0c72a5 */ /* 0x000fe4000f8e00ff */
[----:B------:R-:W-:Y:S02]  /*17f0*/  UIMAD.WIDE.U32 UR10, UR7, UR8, URZ ;  /* 0x00000008070a72a5 */ /* 0x000fe4000f8e00ff */
[----:B------:R-:W-:Y:S02]  /*1800*/  UIMAD.WIDE.U32 UR14, UR6, UR8, URZ ;  /* 0x00000008060e72a5 */ /* 0x000fe4000f8e00ff */
[----:B------:R-:W-:-:S03]  /*1810*/  USEL UR5, UR25, UR4, !UP0 ;  /* 0x0000000419057287 */ /* 0x000fc6000c000000 */
[----:B------:R-:W-:Y:S01]  /*1820*/  UMOV UR4, UR13 ;  /* 0x0000000d00047c82 */ /* 0x000fe20008000000 */
[----:B------:R-:W-:Y:S01]  /*1830*/  UMOV UR10, UR11 ;  /* 0x0000000b000a7c82 */ /* 0x000fe20008000000 */
[----:B------:R-:W-:Y:S02]  /*1840*/  USHF.R.U32.HI UR4, URZ, UR26, UR4 ;  /* 0x0000001aff047299 */ /* 0x000fe40008011604 */
[----:B------:R-:W-:Y:S01]  /*1850*/  @UP2 USHF.R.U32.HI UR7, URZ, UR9, UR10 ;  /* 0x00000009ff072299 */ /* 0x000fe2000801160a */
[----:B------:R-:W-:Y:S01]  /*1860*/  UMOV UR14, UR15 ;  /* 0x0000000f000e7c82 */ /* 0x000fe20008000000 */
[----:B------:R-:W-:Y:S02]  /*1870*/  USEL UR4, UR46, UR4, !UP3 ;  /* 0x000000042e047287 */ /* 0x000fe4000d800000 */
[----:B------:R-:W-:Y:S02]  /*1880*/  @UP2 USHF.R.U32.HI UR6, URZ, UR9, UR14 ;  /* 0x00000009ff062299 */ /* 0x000fe4000801160e */
[----:B------:R-:W-:-:S02]  /*1890*/  UIMAD UR7, UR7, UR21, URZ ;  /* 0x00000015070772a4 */ /* 0x000fc4000f8e02ff */
[----:B------:R-:W-:Y:S02]  /*18a0*/  UIMAD UR12, UR6, UR21, URZ ;  /* 0x00000015060c72a4 */ /* 0x000fe4000f8e02ff */
[----:B------:R-:W-:Y:S02]  /*18b0*/  UISETP.GE.AND UP0, UPT, UR4, UR7, UPT ;  /* 0x000000070400728c */ /* 0x000fe4000bf06270 */
[----:B------:R-:W-:Y:S02]  /*18c0*/  UIMAD.WIDE.U32 UR10, UR4, UR8, URZ ;  /* 0x00000008040a72a5 */ /* 0x000fe4000f8e00ff */
[----:B------:R-:W-:Y:S02]  /*18d0*/  UISETP.GE.OR UP0, UPT, UR5, UR12, UP0 ;  /* 0x0000000c0500728c */ /* 0x000fe40008706670 */
[----:B------:R-:W-:Y:S02]  /*18e0*/  UIMAD.WIDE.U32 UR12, UR5, UR8, URZ ;  /* 0x00000008050c72a5 */ /* 0x000fe4000f8e00ff */
[----:B------:R-:W-:Y:S01]  /*18f0*/  UIADD3 UR10, UPT, UPT, -UR4, URZ, URZ ;  /* 0x000000ff040a7290 */ /* 0x000fe2000fffe1ff */
[----:B------:R-:W-:Y:S01]  /*1900*/  UMOV UR8, UR11 ;  /* 0x0000000b00087c82 */ /* 0x000fe20008000000 */
[----:B------:R-:W-:-:S02]  /*1910*/  UIADD3 UR45, UPT, UPT, -UR5, URZ, URZ ;  /* 0x000000ff052d7290 */ /* 0x000fc4000fffe1ff */
[----:B------:R-:W-:-:S03]  /*1920*/  USHF.R.U32.HI UR8, URZ, UR9, UR8 ;  /* 0x00000009ff087299 */ /* 0x000fc60008011608 */
[----:B------:R-:W-:Y:S01]  /*1930*/  @!UP0 UMOV UR7, UR13 ;  /* 0x0000000d00078c82 */ /* 0x000fe20008000000 */
[----:B------:R-:W-:Y:S02]  /*1940*/  UIMAD UR46, UR18, UR10, UR46 ;  /* 0x0000000a122e72a4 */ /* 0x000fe4000f8e022e */
[----:B------:R-:W-:Y:S02]  /*1950*/  USEL UR8, UR4, UR8, !UP2 ;  /* 0x0000000804087287 */ /* 0x000fe4000d000000 */
[----:B------:R-:W-:Y:S02]  /*1960*/  @!UP0 USHF.R.U32.HI UR7, URZ, UR9, UR7 ;  /* 0x00000009ff078299 */ /* 0x000fe40008011607 */
[----:B------:R-:W-:Y:S02]  /*1970*/  UIADD3 UR9, UPT, UPT, -UR8, URZ, URZ ;  /* 0x000000ff08097290 */ /* 0x000fe4000fffe1ff */
[----:B------:R-:W-:Y:S02]  /*1980*/  @!UP0 USEL UR7, UR5, UR7, !UP2 ;  /* 0x0000000705078287 */ /* 0x000fe4000d000000 */
[----:B------:R-:W-:-:S02]  /*1990*/  UIMAD UR9, UR21, UR9, UR4 ;  /* 0x00000009150972a4 */ /* 0x000fc4000f8e0204 */
[----:B------:R-:W-:Y:S02]  /*19a0*/  @!UP0 UIADD3 UR8, UPT, UPT, UR8, -UR7, URZ ;  /* 0x8000000708088290 */ /* 0x000fe4000fffe0ff */
[----:B------:R-:W-:Y:S02]  /*19b0*/  @!UP0 UIMAD UR6, UR9, UR6, UR7 ;  /* 0x00000006090682a4 */ /* 0x000fe4000f8e0207 */
[----:B------:R-:W-:Y:S02]  /*19c0*/  @!UP0 UIMAD UR4, UR8, UR21, UR5 ;  /* 0x00000015080482a4 */ /* 0x000fe4000f8e0205 */
[----:B------:R-:W-:Y:S02]  /*19d0*/  UIMAD UR45, UR23, UR45, UR25 ;  /* 0x0000002d172d72a4 */ /* 0x000fe4000f8e0219 */
[----:B------:R-:W-:Y:S01]  /*19e0*/  UIMAD UR46, UR4, UR18, UR46 ;  /* 0x00000012042e72a4 */ /* 0x000fe2000f8e022e */
[----:B------:R-:W-:Y:S02]  /*19f0*/  @!UP0 UMOV UR5, UR6 ;  /* 0x0000000600058c82 */ /* 0x000fe40008000000 */
[----:B------:R-:W-:-:S12]  /*1a00*/  UIMAD UR45, UR5, UR23, UR45 ;  /* 0x00000017052d72a4 */ /* 0x000fd8000f8e022d */
.L_x_19:
[----:B------:R-:W-:Y:S02]  /*1a10*/  UISETP.NE.AND UP2, UPT, UR27, 0x1, UPT ;  /* 0x000000011b00788c */ /* 0x000fe4000bf45270 */
[----:B------:R-:W-:Y:S02]  /*1a20*/  UISETP.NE.AND UP0, UPT, UR20, 0x2, UPT ;  /* 0x000000021400788c */ /* 0x000fe4000bf05270 */
[----:B------:R-:W-:Y:S02]  /*1a30*/  ULOP3.LUT UR24, UR24, 0x600, URZ, 0xc0, !UPT ;  /* 0x0000060018187892 */ /* 0x000fe4000f8ec0ff */
[----:B------:R-:W-:-:S03]  /*1a40*/  USHF.L.U32 UR21, UR28, UR22, URZ ;  /* 0x000000161c157299 */ /* 0x000fc600080006ff */
[----:B------:R-:W-:Y:S09]  /*1a50*/  BRA.U UP2, `(.L_x_20) ;  /* 0x0000000102407547 */ /* 0x000ff2000b800000 */
[----:B------:R-:W2:Y:S01]  /*1a60*/  LDCU.128 UR8, c[0x0][0xb10] ;  /* 0x00016200ff0877ac */ /* 0x000ea20008000c00 */
[----:B------:R-:W3:Y:S01]  /*1a70*/  LDCU UR12, c[0x0][0xb0c] ;  /* 0x00016180ff0c77ac */ /* 0x000ee20008000800 */
[----:B------:R-:W4:Y:S01]  /*1a80*/  LDCU UR13, c[0x0][0xb20] ;  /* 0x00016400ff0d77ac */ /* 0x000f220008000800 */
[----:B--2---:R-:W-:Y:S02]  /*1a90*/  UIMAD.WIDE.U32 UR4, UR45, UR8, URZ ;  /* 0x000000082d0472a5 */ /* 0x004fe4000f8e00ff */
[----:B------:R-:W-:Y:S02]  /*1aa0*/  UIMAD.WIDE.U32 UR6, UR46, UR11, URZ ;  /* 0x0000000b2e0672a5 */ /* 0x000fe4000f8e00ff */
[----:B---3--:R-:W-:Y:S02]  /*1ab0*/  UISETP.NE.AND UP2, UPT, UR12, 0x1, UPT ;  /* 0x000000010c00788c */ /* 0x008fe4000bf45270 */
[----:B------:R-:W-:-:S03]  /*1ac0*/  USHF.R.U32.HI UR5, URZ, UR9, UR5 ;  /* 0x00000009ff057299 */ /* 0x000fc60008011605 */
[----:B------:R-:W-:Y:S01]  /*1ad0*/  UMOV UR4, UR7 ;  /* 0x0000000700047c82 */ /* 0x000fe20008000000 */
[----:B------:R-:W-:Y:S02]  /*1ae0*/  USEL UR5, UR45, UR5, !UP2 ;  /* 0x000000052d057287 */ /* 0x000fe4000d000000 */
[----:B------:R-:W-:Y:S02]  /*1af0*/  UISETP.NE.AND UP2, UPT, UR10, 0x1, UPT ;  /* 0x000000010a00788c */ /* 0x000fe4000bf45270 */
[----:B----4-:R-:W-:-:S04]  /*1b00*/  USHF.R.U32.HI UR4, URZ, UR13, UR4 ;  /* 0x0000000dff047299 */ /* 0x010fc80008011604 */
[----:B------:R-:W-:-:S04]  /*1b10*/  USEL UR4, UR46, UR4, !UP2 ;  /* 0x000000042e047287 */ /* 0x000fc8000d000000 */
[----:B------:R-:W-:Y:S02]  /*1b20*/  UIADD3 UR6, UPT, UPT, -UR4, UR5, URZ ;  /* 0x0000000504067290 */ /* 0x000fe4000fffe1ff */
[----:B------:R-:W-:Y:S02]  /*1b30*/  UIADD3 UR4, UPT, UPT, UR4, -UR5, URZ ;  /* 0x8000000504047290 */ /* 0x000fe4000fffe0ff */
[----:B------:R-:W-:Y:S02]  /*1b40*/  UIMAD UR46, UR6, UR10, UR46 ;  /* 0x0000000a062e72a4 */ /* 0x000fe4000f8e022e */
[----:B------:R-:W-:-:S12]  /*1b50*/  UIMAD UR45, UR4, UR12, UR45 ;  /* 0x0000000c042d72a4 */ /* 0x000fd8000f8e022d */
.L_x_20:
[----:B------:R-:W-:Y:S05]  /*1b60*/  BRA.U !UP6, `(.L_x_21) ;  /* 0x000000010e0c7547 */ /* 0x000fea000b800000 */
[----:B------:R-:W-:Y:S01]  /*1b70*/  UCGABAR_WAIT ;  /* 0x0000000000007dc7 */ /* 0x000fe20008000000 */
[----:B------:R-:W-:Y:S01]  /*1b80*/  CCTL.IVALL ;  /* 0x00000000ff00798f */ /* 0x000fe20002000000 */
[----:B------:R-:W-:Y:S05]  /*1b90*/  BRA `(.L_x_22) ;  /* 0x0000000000047947 */ /* 0x000fea0003800000 */
.L_x_21:
[----:B------:R-:W-:Y:S06]  /*1ba0*/  BAR.SYNC.DEFER_BLOCKING 0x0 ;  /* 0x0000000000007b1d */ /* 0x000fec0000010000 */
.L_x_22:
[----:B------:R-:W-:Y:S05]  /*1bb0*/  BRA.U UP0, `(.L_x_23) ;  /* 0x0000002500647547 */ /* 0x000fea000b800000 */
[----:B------:R-:W2:Y:S01]  /*1bc0*/  LDCU UR6, c[0x0][0x38c] ;  /* 0x00007180ff0677ac */ /* 0x000ea20008000800 */
[----:B------:R-:W-:Y:S01]  /*1bd0*/  PLOP3.LUT P1, PT, PT, PT, UP4, 0x80, 0x8 ;  /* 0x000000000008781c */ /* 0x000fe20003f2f048 */
[----:B------:R-:W-:Y:S01]  /*1be0*/  IMAD.MOV.U32 R12, RZ, RZ, 0x1 ;  /* 0x00000001ff0c7424 */ /* 0x000fe200078e00ff */
[----:B------:R-:W-:Y:S01]  /*1bf0*/  ISETP.NE.AND P2, PT, R0, RZ, P3 ;  /* 0x000000ff0000720c */ /* 0x000fe20001f45270 */
[----:B------:R-:W-:Y:S01]  /*1c00*/  UISETP.NE.AND UP1, UPT, UR20, URZ, UPT ;  /* 0x000000ff1400728c */ /* 0x000fe2000bf25270 */
[----:B------:R-:W-:Y:S02]  /*1c10*/  PLOP3.LUT P1, PT, P1, PT, PT, 0x8, 0x80 ;  /* 0x000000000080781c */ /* 0x000fe40000f2e170 */
[----:B------:R-:W-:Y:S01]  /*1c20*/  CS2R R10, SRZ ;  /* 0x00000000000a7805 */ /* 0x000fe2000001ff00 */
[----:B------:R-:W-:Y:S01]  /*1c30*/  IMAD.MOV.U32 R9, RZ, RZ, RZ ;  /* 0x000000ffff097224 */ /* 0x000fe200078e00ff */
[----:B------:R-:W3:Y:S01]  /*1c40*/  LDCU UR39, c[0x0][0x370] ;  /* 0x00006e00ff2777ac */ /* 0x000ee20008000800 */
[----:B------:R-:W-:Y:S01]  /*1c50*/  IMAD.MOV.U32 R8, RZ, RZ, 0x1 ;  /* 0x00000001ff087424 */ /* 0x000fe200078e00ff */
[----:B------:R-:W-:Y:S01]  /*1c60*/  USHF.L.U32 UR49, UR25, 0x6, URZ ;  /* 0x0000000619317899 */ /* 0x000fe200080006ff */
[----:B------:R-:W4:Y:S01]  /*1c70*/  LDCU.64 UR26, c[0x0][0x348] ;  /* 0x00006900ff1a77ac */ /* 0x000f220008000a00 */
[----:B--2---:R-:W-:-:S02]  /*1c80*/  UIADD3 UR5, UPT, UPT, UR6, 0x3f, URZ ;  /* 0x0000003f06057890 */ /* 0x004fc4000fffe0ff */
[----:B------:R-:W-:Y:S02]  /*1c90*/  UIADD3 UR48, UPT, UPT, UR6, 0x7e, URZ ;  /* 0x0000007e06307890 */ /* 0x000fe4000fffe0ff */
[----:B------:R-:W-:Y:S01]  /*1ca0*/  USHF.R.S32.HI UR4, URZ, 0x1f, UR5 ;  /* 0x0000001fff047899 */ /* 0x000fe20008011405 */
[----:B------:R-:W2:Y:S03]  /*1cb0*/  LDCU UR38, c[0x0][0x374] ;  /* 0x00006e80ff2677ac */ /* 0x000ea60008000800 */
[----:B------:R-:W-:Y:S02]  /*1cc0*/  ULEA.HI UR4, UR4, UR5, URZ, 0x6 ;  /* 0x0000000504047291 */ /* 0x000fe4000f8f30ff */
[----:B------:R-:W-:Y:S02]  /*1cd0*/  USHF.L.U32 UR5, UR25, 0x5, URZ ;  /* 0x0000000519057899 */ /* 0x000fe400080006ff */
[----:B------:R-:W-:-:S02]  /*1ce0*/  USHF.R.S32.HI UR41, URZ, 0x6, UR4 ;  /* 0x00000006ff297899 */ /* 0x000fc40008011404 */
[----:B------:R-:W-:Y:S02]  /*1cf0*/  UIADD3 UR4, UPT, UPT, UR6, -0x1, URZ ;  /* 0xffffffff06047890 */ /* 0x000fe4000fffe0ff */
[----:B------:R-:W-:Y:S02]  /*1d00*/  UISETP.LT.U32.AND UP0, UPT, UR41, 0x24, UPT ;  /* 0x000000242900788c */ /* 0x000fe4000bf01070 */
[----:B------:R-:W-:Y:S02]  /*1d10*/  UISETP.GE.U32.AND UP2, UPT, UR4, -0x7f, UPT ;  /* 0xffffff810400788c */ /* 0x000fe4000bf46070 */
[----:B------:R-:W-:Y:S02]  /*1d20*/  USEL UR40, UR41, 0x24, UP0 ;  /* 0x0000002429287887 */ /* 0x000fe40008000000 */
[----:B------:R-:W-:Y:S02]  /*1d30*/  ULOP3.LUT UR5, UR5, 0x20, URZ, 0xc0, !UPT ;  /* 0x0000002005057892 */ /* 0x000fe4000f8ec0ff */
[----:B------:R-:W-:-:S02]  /*1d40*/  UIADD3 UR4, UPT, UPT, UR40, -0x1, URZ ;  /* 0xffffffff28047890 */ /* 0x000fc4000fffe0ff */
[----:B------:R-:W-:Y:S02]  /*1d50*/  ULEA.HI UR44, UR24, UR5, URZ, 0x1a ;  /* 0x00000005182c7291 */ /* 0x000fe4000f8fd0ff */
[----:B------:R-:W-:Y:S02]  /*1d60*/  USEL UR25, UR37, 0x2, UP1 ;  /* 0x0000000225197887 */ /* 0x000fe40008800000 */
[----:B------:R-:W-:Y:S02]  /*1d70*/  @UP2 UIADD3 UR4, UPT, UPT, UR40, URZ, URZ ;  /* 0x000000ff28042290 */ /* 0x000fe4000fffe0ff */
[----:B------:R-:W-:Y:S02]  /*1d80*/  UIADD3 UR47, UPT, UPT, UR41, -UR40, URZ ;  /* 0x80000028292f7290 */ /* 0x000fe4000fffe0ff */
[----:B------:R-:W-:Y:S02]  /*1d90*/  UIADD3 UR28, UPT, UPT, UR4, 0x1, URZ ;  /* 0x00000001041c7890 */ /* 0x000fe4000fffe0ff */
[----:B------:R-:W-:Y:S01]  /*1da0*/  UIADD3 UR43, UPT, UPT, -UR4, URZ, URZ ;  /* 0x000000ff042b7290 */ /* 0x000fe2000fffe1ff */
[----:B--234-:R-:W-:-:S11]  /*1db0*/  UMOV UR5, URZ ;  /* 0x000000ff00057c82 */ /* 0x01cfd60008000000 */
.L_x_43:
[----:B------:R-:W-:Y:S01]  /*1dc0*/  UISETP.NE.AND UP0, UPT, UR55, URZ, UPT ;  /* 0x000000ff3700728c */ /* 0x000fe2000bf05270 */
[----:B------:R-:W2:Y:S08]  /*1dd0*/  S2UR UR55, SR_CgaCtaId ;  /* 0x00000000003779c3 */ /* 0x000eb00000008800 */
[----:B------:R-:W-:Y:S05]  /*1de0*/  BRA.U UP0, `(.L_x_24) ;  /* 0x0000000100347547 */ /* 0x000fea000b800000 */
[----:B------:R-:W3:Y:S01]  /*1df0*/  S2R R0, SR_CgaCtaId ;  /* 0x0000000000007919 */ /* 0x000ee20000008800 */
[----:B------:R-:W-:-:S04]  /*1e00*/  MOV R2, 0x400 ;  /* 0x0000040000027802 */ /* 0x000fc80000000f00 */
[----:B---3--:R-:W-:Y:S02]  /*1e10*/  LEA R0, R0, R2, 0x18 ;  /* 0x0000000200007211 */ /* 0x008fe400078ec0ff */
[----:B------:R-:W-:-:S03]  /*1e20*/  SHF.L.U32 R2, R8, 0x1f, RZ ;  /* 0x0000001f08027819 */ /* 0x000fc600000006ff */
[----:B------:R-:W-:-:S04]  /*1e30*/  IMAD R0, R9, 0x8, R0 ;  /* 0x0000000809007824 */ /* 0x000fc800078e0200 */
[----:B------:R-:W3:Y:S02]  /*1e40*/  SYNCS.PHASECHK.TRANS64.TRYWAIT P0, [R0+URZ+0x2d0], R2 ;  /* 0x0002d002000075a7 */ /* 0x000ee400080011ff */
[----:B---3--:R-:W-:Y:S05]  /*1e50*/  @!P0 BRA `(.L_x_25) ;  /* 0x0000006400748947 */ /* 0x008fea0003800000 */
.L_x_146:
[----:B------:R-:W-:Y:S01]  /*1e60*/  VIADD R9, R9, 0x1 ;  /* 0x0000000109097836 */ /* 0x000fe20000000000 */
[----:B------:R3:W-:Y:S04]  /*1e70*/  SYNCS.ARRIVE.TRANS64.A1T0 RZ, [R0+URZ+0x2c0], RZ ;  /* 0x0002c0ff00ff79a7 */ /* 0x0007e800081000ff */
[----:B------:R-:W-:-:S04]  /*1e80*/  ISETP.NE.AND P0, PT, R9, 0x2, PT ;  /* 0x000000020900780c */ /* 0x000fc80003f05270 */
[----:B------:R-:W-:Y:S02]  /*1e90*/  SEL R9, R9, RZ, P0 ;  /* 0x000000ff09097207 */ /* 0x000fe40000000000 */
[----:B---3--:R-:W-:-:S04]  /*1ea0*/  SEL R0, RZ, 0x1, P0 ;  /* 0x00000001ff007807 */ /* 0x008fc80000000000 */
[----:B------:R-:W-:-:S07]  /*1eb0*/  LOP3.LUT R8, R8, R0, RZ, 0x3c, !PT ;  /* 0x0000000008087212 */ /* 0x000fce00078e3cff */
.L_x_24:
[----:B------:R-:W-:Y:S01]  /*1ec0*/  UMOV UR6, 0x400 ;  /* 0x0000040000067882 */ /* 0x000fe20000000000 */
[----:B------:R-:W-:Y:S01]  /*1ed0*/  SHF.L.U32 R0, R12, 0x1f, RZ ;  /* 0x0000001f0c007819 */ /* 0x000fe200000006ff */
[----:B--2---:R-:W-:Y:S02]  /*1ee0*/  ULEA UR6, UR55, UR6, 0x18 ;  /* 0x0000000637067291 */ /* 0x004fe4000f8ec0ff */
[----:B------:R-:W-:Y:S02]  /*1ef0*/  UISETP.GE.U32.AND UP0, UPT, UR48, 0x7f, UPT ;  /* 0x0000007f3000788c */ /* 0x000fe4000bf06070 */
[----:B------:R-:W-:Y:S02]  /*1f00*/  ULEA UR4, UR5, UR6, 0x3 ;  /* 0x0000000605047291 */ /* 0x000fe4000f8e18ff */
[----:B------:R-:W-:Y:S01]  /*1f10*/  ULEA UR11, UR46, UR44, 0x6 ;  /* 0x0000002c2e0b7291 */ /* 0x000fe2000f8e30ff */
[----:B------:R-:W-:-:S06]  /*1f20*/  UMOV UR7, URZ ;  /* 0x000000ff00077c82 */ /* 0x000fcc0008000000 */
[----:B------:R2:W3:Y:S01]  /*1f30*/  SYNCS.PHASECHK.TRANS64.TRYWAIT P0, [UR4+0x120], R0 ;  /* 0x00012000ff0075a7 */ /* 0x0004e20008001104 */
[----:B------:R-:W-:-:S04]  /*1f40*/  ULEA.HI UR4, UR45, UR45, URZ, 0x1 ;  /* 0x0000002d2d047291 */ /* 0x000fc8000f8f08ff */
[----:B------:R-:W-:-:S04]  /*1f50*/  USHF.L.U32 UR4, UR4, 0x6, URZ ;  /* 0x0000000604047899 */ /* 0x000fc800080006ff */
[----:B------:R-:W-:-:S04]  /*1f60*/  ULOP3.LUT UR35, UR4, 0xffffff80, URZ, 0xc0, !UPT ;  /* 0xffffff8004237892 */ /* 0x000fc8000f8ec0ff */
[----:B------:R-:W-:Y:S01]  /*1f70*/  ULOP3.LUT UR35, UR35, 0x40, UR49, 0xf8, !UPT ;  /* 0x0000004023237892 */ /* 0x000fe2000f8ef831 */
[----:B------:R-:W-:Y:S11]  /*1f80*/  BRA.U !UP0, `(.L_x_26) ;  /* 0x0000000108c47547 */ /* 0x000ff6000b800000 */
[----:B------:R-:W-:Y:S01]  /*1f90*/  UMOV UR13, UR43 ;  /* 0x0000002b000d7c82 */ /* 0x000fe20008000000 */
[----:B------:R-:W-:Y:S01]  /*1fa0*/  UMOV UR4, UR5 ;  /* 0x0000000500047c82 */ /* 0x000fe20008000000 */
[----:B------:R-:W-:-:S05]  /*1fb0*/  UMOV UR34, URZ ;  /* 0x000000ff00227c82 */ /* 0x000fca0008000000 */
.L_x_32:
[----:B------:R-:W-:Y:S01]  /*1fc0*/  ULEA UR33, UR4, UR6, 0x3 ;  /* 0x0000000604217291 */ /* 0x000fe2000f8e18ff */
[----:B------:R-:W-:Y:S01]  /*1fd0*/  @P3 MOV R2, 0x3000 ;  /* 0x0000300000023802 */ /* 0x000fe20000000f00 */
[----:B-1-34-:R-:W-:Y:S10]  /*1fe0*/  @P0 BRA `(.L_x_27) ;  /* 0x00000000000c0947 */ /* 0x01aff40003800000 */
[----:B------:R-:W-:-:S04]  /*1ff0*/  SHF.L.U32 R3, R12, 0x1f, RZ ;  /* 0x0000001f0c037819 */ /* 0x000fc800000006ff */
[----:B------:R-:W3:Y:S02]  /*2000*/  SYNCS.PHASECHK.TRANS64.TRYWAIT P0, [UR33+0x120], R3 ;  /* 0x00012003ff0075a7 */ /* 0x000ee40008001121 */
[----:B---3--:R-:W-:Y:S05]  /*2010*/  @!P0 BRA `(.L_x_28) ;  /* 0x0000006400188947 */ /* 0x008fea0003800000 */
.L_x_27:
[----:B------:R3:W-:Y:S01]  /*2020*/  @P3 SYNCS.ARRIVE.TRANS64 RZ, [UR33], R2 ;  /* 0x00000002ffff39a7 */ /* 0x0007e20008000021 */
[----:B------:R-:W-:Y:S02]  /*2030*/  ULOP3.LUT UR5, UR25, 0x2, URZ, 0xfc, !UPT ;  /* 0x0000000219057892 */ /* 0x000fe4000f8efcff */
[----:B------:R-:W-:Y:S02]  /*2040*/  UIADD3 UR13, UPT, UPT, UR13, 0x1, URZ ;  /* 0x000000010d0d7890 */ /* 0x000fe4000fffe0ff */
[----:B------:R-:W-:Y:S02]  /*2050*/  UISETP.NE.AND UP0, UPT, UR5, 0x2, UPT ;  /* 0x000000020500788c */ /* 0x000fe4000bf05270 */
[----:B------:R-:W-:-:S07]  /*2060*/  UISETP.NE.AND UP2, UPT, UR13, 0x1, UPT ;  /* 0x000000010d00788c */ /* 0x000fce000bf45270 */
[----:B------:R-:W-:Y:S05]  /*2070*/  BRA.U UP0, `(.L_x_29) ;  /* 0x0000000100047547 */ /* 0x000fea000b800000 */
[----:B-1----:R-:W-:Y:S05]  /*2080*/  BPT.TRAP 0x1 ;  /* 0x000000040000795c */ /* 0x002fea0000300000 */
.L_x_29:
[----:B------:R-:W-:Y:S04]  /*2090*/  BSSY.RECONVERGENT B0, `(.L_x_30) ;  /* 0x0000003000007945 */ /* 0x000fe80003800200 */
[----:B------:R-:W-:Y:S05]  /*20a0*/  @!P2 BRA `(.L_x_31) ;  /* 0x000000000004a947 */ /* 0x000fea0003800000 */
[----:B-1----:R-:W-:Y:S05]  /*20b0*/  BPT.TRAP 0x1 ;  /* 0x000000040000795c */ /* 0x002fea0000300000 */
.L_x_31:
[----:B-1----:R-:W-:Y:S05]  /*20c0*/  BSYNC.RECONVERGENT B0 ;  /* 0x0000000000007941 */ /* 0x002fea0003800200 */
.L_x_30:
[----:B------:R-:W-:Y:S02]  /*20d0*/  UIADD3 UR5, UPT, UPT, UR4, 0x1, URZ ;  /* 0x0000000104057890 */ /* 0x000fe4000fffe0ff */
[----:B------:R-:W-:Y:S02]  /*20e0*/  ULEA UR32, UR4, UR6, 0xc ;  /* 0x0000000604207291 */ /* 0x000fe4000f8e60ff */
[----:B------:R-:W-:Y:S02]  /*20f0*/  UISETP.NE.AND UP0, UPT, UR5, 0x24, UPT ;  /* 0x000000240500788c */ /* 0x000fe4000bf05270 */
[----:B------:R-:W-:Y:S02]  /*2100*/  UIADD3 UR16, UP1, UPT, UR26, 0x80, URZ ;  /* 0x000000801a107890 */ /* 0x000fe4000ff3e0ff */
[----:B------:R-:W-:Y:S02]  /*2110*/  USEL UR8, URZ, 0x1, UP0 ;  /* 0x00000001ff087887 */ /* 0x000fe40008000000 */
[----:B------:R-:W-:-:S02]  /*2120*/  USEL UR5, UR5, URZ, UP0 ;  /* 0x000000ff05057287 */ /* 0x000fc40008000000 */
[----:B------:R-:W-:Y:S02]  /*2130*/  UIADD3 UR14, UP0, UPT, UR26, 0x180, URZ ;  /* 0x000001801a0e7890 */ /* 0x000fe4000ff1e0ff */
[----:B------:R-:W-:Y:S01]  /*2140*/  LOP3.LUT R12, R12, UR8, RZ, 0x3c, !PT ;  /* 0x000000080c0c7c12 */ /* 0x000fe2000f8e3cff */
[----:B------:R-:W-:Y:S02]  /*2150*/  ULEA UR8, UR4, UR24, 0xb ;  /* 0x0000001804087291 */ /* 0x000fe4000f8e58ff */
[----:B------:R-:W-:Y:S01]  /*2160*/  ULEA UR7, UR5, UR6, 0x3 ;  /* 0x0000000605077291 */ /* 0x000fe2000f8e18ff */
[----:B--2---:R-:W-:Y:S01]  /*2170*/  SHF.L.U32 R0, R12, 0x1f, RZ ;  /* 0x0000001f0c007819 */ /* 0x004fe200000006ff */
[----:B------:R-:W-:Y:S02]  /*2180*/  ULOP3.LUT UR33, UR33, 0xfefffff8, URZ, 0xc0, !UPT ;  /* 0xfefffff821217892 */ /* 0x000fe4000f8ec0ff */
[----:B------:R-:W-:Y:S02]  /*2190*/  UIADD3.X UR17, UPT, UPT, URZ, UR27, URZ, UP1, !UPT ;  /* 0x0000001bff117290 */ /* 0x000fe40008ffe4ff */
[----:B------:R-:W-:-:S02]  /*21a0*/  UIADD3 UR32, UPT, UPT, UR32, 0x2600, URZ ;  /* 0x0000260020207890 */ /* 0x000fc4000fffe0ff */
[----:B------:R-:W-:Y:S01]  /*21b0*/  UIADD3 UR8, UPT, UPT, UR6, 0x26600, UR8 ;  /* 0x0002660006087890 */ /* 0x000fe2000fffe008 */
[----:B------:R4:W1:Y:S01]  /*21c0*/  SYNCS.PHASECHK.TRANS64.TRYWAIT P0, [UR7+0x120], R0 ;  /* 0x00012000ff0075a7 */ /* 0x0008620008001107 */
[----:B------:R-:W-:Y:S02]  /*21d0*/  UIADD3.X UR15, UPT, UPT, URZ, UR27, URZ, UP0, !UPT ;  /* 0x0000001bff0f7290 */ /* 0x000fe400087fe4ff */
[----:B------:R-:W-:Y:S01]  /*21e0*/  UPRMT UR4, URZ, 0x5410, UR21 ;  /* 0x00005410ff047896 */ /* 0x000fe20008000015 */
[----:B------:R-:W-:Y:S01]  /*21f0*/  UMOV UR18, 0x0 ;  /* 0x0000000000127882 */ /* 0x000fe20000000000 */
[----:B------:R-:W-:Y:S01]  /*2200*/  UMOV UR19, 0x10000000 ;  /* 0x1000000000137882 */ /* 0x000fe20000000000 */
[----:B------:R-:W-:Y:S01]  /*2210*/  UMOV UR10, UR34 ;  /* 0x00000022000a7c82 */ /* 0x000fe20008000000 */
[----:B------:R-:W-:Y:S01]  /*2220*/  UMOV UR12, UR36 ;  /* 0x00000024000c7c82 */ /* 0x000fe20008000000 */
[----:B------:R-:W-:Y:S01]  /*2230*/  UMOV UR9, UR33 ;  /* 0x0000002100097c82 */ /* 0x000fe20008000000 */
[----:B------:R2:W-:Y:S01]  /*2240*/  UTMALDG.3D.2CTA [UR32], [UR16], desc[UR18] ;  /* 0x00001220100075b4 */ /* 0x0005e20008211000 */
[----:B------:R-:W-:-:S02]  /*2250*/  UMOV UR7, UR28 ;  /* 0x0000001c00077c82 */ /* 0x000fc40008000000 */
[----:B------:R3:W-:Y:S01]  /*2260*/  UTMALDG.3D.MULTICAST.2CTA [UR8], [UR14], UR4, desc[UR18] ;  /* 0x000012080e0073b4 */ /* 0x0007e20008211804 */
[----:B--2---:R-:W-:Y:S01]  /*2270*/  UIADD3 UR34, UPT, UPT, UR34, 0x40, URZ ;  /* 0x0000004022227890 */ /* 0x004fe2000fffe0ff */
[----:B---3--:R-:W-:Y:S01]  /*2280*/  UMOV UR4, UR5 ;  /* 0x0000000500047c82 */ /* 0x008fe20008000000 */
[----:B------:R-:W-:Y:S10]  /*2290*/  BRA.U UP2, `(.L_x_32) ;  /* 0xfffffffd02487547 */ /* 0x000ff4000b83ffff */
.L_x_26:
[----:B------:R-:W-:Y:S01]  /*22a0*/  ULEA UR4, UR5, UR6, 0x3 ;  /* 0x0000000605047291 */ /* 0x000fe2000f8e18ff */
[----:B--2-4-:R-:W-:Y:S01]  /*22b0*/  SHF.L.U32 R0, R12, 0x1f, RZ ;  /* 0x0000001f0c007819 */ /* 0x014fe200000006ff */
[----:B------:R-:W-:Y:S01]  /*22c0*/  @!P1 SYNCS.ARRIVE.TRANS64.A1T0 RZ, [UR6+0x258], RZ ;  /* 0x000258ffffff99a7 */ /* 0x000fe20008100006 */
[----:B------:R-:W-:-:S06]  /*22d0*/  UISETP.GT.AND UP0, UPT, UR41, UR40, UPT ;  /* 0x000000282900728c */ /* 0x000fcc000bf04270 */
[----:B-1-3--:R1:W2:Y:S03]  /*22e0*/  SYNCS.PHASECHK.TRANS64.TRYWAIT P0, [UR4+0x120], R0 ;  /* 0x00012000ff0075a7 */ /* 0x00a2a60008001104 */
[----:B------:R-:W-:Y:S05]  /*22f0*/  BRA.U !UP0, `(.L_x_33) ;  /* 0x0000000108c47547 */ /* 0x000fea000b800000 */
[----:B------:R-:W-:Y:S01]  /*2300*/  UIADD3 UR13, UPT, UPT, UR47, UR7, URZ ;  /* 0x000000072f0d7290 */ /* 0x000fe2000fffe0ff */
[----:B------:R-:W-:-:S11]  /*2310*/  UMOV UR4, UR5 ;  /* 0x0000000500047c82 */ /* 0x000fd60008000000 */
.L_x_39:
[----:B------:R-:W-:Y:S01]  /*2320*/  ULEA UR17, UR4, UR6, 0x3 ;  /* 0x0000000604117291 */ /* 0x000fe2000f8e18ff */
[----:B--2---:R-:W-:Y:S01]  /*2330*/  @P3 MOV R2, 0x3000 ;  /* 0x0000300000023802 */ /* 0x004fe20000000f00 */
[----:B--2-4-:R-:W-:Y:S10]  /*2340*/  @P0 BRA `(.L_x_34) ;  /* 0x00000000000c0947 */ /* 0x014ff40003800000 */
[----:B------:R-:W-:-:S04]  /*2350*/  SHF.L.U32 R3, R12, 0x1f, RZ ;  /* 0x0000001f0c037819 */ /* 0x000fc800000006ff */
[----:B------:R-:W2:Y:S02]  /*2360*/  SYNCS.PHASECHK.TRANS64.TRYWAIT P0, [UR17+0x120], R3 ;  /* 0x00012003ff0075a7 */ /* 0x000ea40008001111 */
[----:B--2---:R-:W-:Y:S05]  /*2370*/  @!P0 BRA `(.L_x_35) ;  /* 0x0000006000588947 */ /* 0x004fea0003800000 */
.L_x_34:
[----:B------:R2:W-:Y:S01]  /*2380*/  @P3 SYNCS.ARRIVE.TRANS64 RZ, [UR17], R2 ;  /* 0x00000002ffff39a7 */ /* 0x0005e20008000011 */
[----:B------:R-:W-:-:S04]  /*2390*/  ULOP3.LUT UR5, UR25, 0x2, URZ, 0xfc, !UPT ;  /* 0x0000000219057892 */ /* 0x000fc8000f8efcff */
[----:B------:R-:W-:-:S09]  /*23a0*/  UISETP.NE.AND UP0, UPT, UR5, 0x2, UPT ;  /* 0x000000020500788c */ /* 0x000fd2000bf05270 */
[----:B------:R-:W-:Y:S05]  /*23b0*/  BRA.U UP0, `(.L_x_36) ;  /* 0x0000000100047547 */ /* 0x000fea000b800000 */
[----:B------:R-:W-:Y:S05]  /*23c0*/  BPT.TRAP 0x1 ;  /* 0x000000040000795c */ /* 0x000fea0000300000 */
.L_x_36:
[----:B------:R-:W-:Y:S04]  /*23d0*/  BSSY.RECONVERGENT B0, `(.L_x_37) ;  /* 0x0000003000007945 */ /* 0x000fe80003800200 */
[----:B------:R-:W-:Y:S05]  /*23e0*/  @!P2 BRA `(.L_x_38) ;  /* 0x000000000004a947 */ /* 0x000fea0003800000 */
[----:B------:R-:W-:Y:S05]  /*23f0*/  BPT.TRAP 0x1 ;  /* 0x000000040000795c */ /* 0x000fea0000300000 */
.L_x_38:
[----:B------:R-:W-:Y:S05]  /*2400*/  BSYNC.RECONVERGENT B0 ;  /* 0x0000000000007941 */ /* 0x000fea0003800200 */
.L_x_37:
[----:B------:R-:W-:Y:S02]  /*2410*/  UIADD3 UR5, UPT, UPT, UR4, 0x1, URZ ;  /* 0x0000000104057890 */ /* 0x000fe4000fffe0ff */
[----:B------:R-:W-:Y:S02]  /*2420*/  USHF.L.U32 UR18, UR7, 0x6, URZ ;  /* 0x0000000607127899 */ /* 0x000fe400080006ff */
[----:B------:R-:W-:Y:S02]  /*2430*/  UISETP.NE.AND UP0, UPT, UR5, 0x24, UPT ;  /* 0x000000240500788c */ /* 0x000fe4000bf05270 */
[----:B------:R-:W-:Y:S02]  /*2440*/  UIADD3 UR7, UPT, UPT, UR7, 0x1, URZ ;  /* 0x0000000107077890 */ /* 0x000fe4000fffe0ff */
[----:B------:R-:W-:Y:S02]  /*2450*/  USEL UR9, URZ, 0x1, UP0 ;  /* 0x00000001ff097887 */ /* 0x000fe40008000000 */
[----:B------:R-:W-:-:S02]  /*2460*/  USEL UR5, UR5, URZ, UP0 ;  /* 0x000000ff05057287 */ /* 0x000fc40008000000 */
[----:B------:R-:W-:Y:S02]  /*2470*/  UIADD3 UR14, UP0, UPT, UR26, 0x180, URZ ;  /* 0x000001801a0e7890 */ /* 0x000fe4000ff1e0ff */
[----:B------:R-:W-:Y:S01]  /*2480*/  ULEA UR8, UR5, UR6, 0x3 ;  /* 0x0000000605087291 */ /* 0x000fe2000f8e18ff */
[----:B------:R-:W-:Y:S01]  /*2490*/  LOP3.LUT R12, R12, UR9, RZ, 0x3c, !PT ;  /* 0x000000090c0c7c12 */ /* 0x000fe2000f8e3cff */
[----:B------:R-:W-:Y:S02]  /*24a0*/  ULEA UR16, UR4, UR6, 0xc ;  /* 0x0000000604107291 */ /* 0x000fe4000f8e60ff */
[----:B------:R-:W-:Y:S01]  /*24b0*/  UIADD3 UR22, UP1, UPT, UR26, 0x80, URZ ;  /* 0x000000801a167890 */ /* 0x000fe2000ff3e0ff */
[----:B-1----:R-:W-:Y:S01]  /*24c0*/  SHF.L.U32 R0, R12, 0x1f, RZ ;  /* 0x0000001f0c007819 */ /* 0x002fe200000006ff */
[----:B------:R-:W-:Y:S02]  /*24d0*/  UIADD3.X UR15, UPT, UPT, URZ, UR27, URZ, UP0, !UPT ;  /* 0x0000001bff0f7290 */ /* 0x000fe400087fe4ff */
[----:B------:R-:W-:Y:S01]  /*24e0*/  UISETP.NE.AND UP0, UPT, UR7, UR13, UPT ;  /* 0x0000000d0700728c */ /* 0x000fe2000bf05270 */
[----:B------:R3:W4:Y:S01]  /*24f0*/  SYNCS.PHASECHK.TRANS64.TRYWAIT P0, [UR8+0x120], R0 ;  /* 0x00012000ff0075a7 */ /* 0x0007220008001108 */
[----:B------:R-:W-:-:S02]  /*2500*/  ULEA UR8, UR4, UR24, 0xb ;  /* 0x0000001804087291 */ /* 0x000fc4000f8e58ff */
[----:B------:R-:W-:Y:S02]  /*2510*/  ULOP3.LUT UR17, UR17, 0xfefffff8, URZ, 0xc0, !UPT ;  /* 0xfefffff811117892 */ /* 0x000fe4000f8ec0ff */
[----:B------:R-:W-:Y:S02]  /*2520*/  UIADD3 UR16, UPT, UPT, UR16, 0x2600, URZ ;  /* 0x0000260010107890 */ /* 0x000fe4000fffe0ff */
[----:B------:R-:W-:Y:S02]  /*2530*/  UIADD3.X UR23, UPT, UPT, URZ, UR27, URZ, UP1, !UPT ;  /* 0x0000001bff177290 */ /* 0x000fe40008ffe4ff */
[----:B------:R-:W-:Y:S02]  /*2540*/  UIADD3 UR8, UPT, UPT, UR6, 0x26600, UR8 ;  /* 0x0002660006087890 */ /* 0x000fe4000fffe008 */
[----:B------:R-:W-:Y:S01]  /*2550*/  UPRMT UR4, URZ, 0x5410, UR21 ;  /* 0x00005410ff047896 */ /* 0x000fe20008000015 */
[----:B------:R-:W-:Y:S01]  /*2560*/  UMOV UR30, 0x0 ;  /* 0x00000000001e7882 */ /* 0x000fe20000000000 */
[----:B------:R-:W-:Y:S01]  /*2570*/  UMOV UR31, 0x10000000 ;  /* 0x10000000001f7882 */ /* 0x000fe20000000000 */
[----:B------:R-:W-:Y:S01]  /*2580*/  UMOV UR19, UR35 ;  /* 0x0000002300137c82 */ /* 0x000fe20008000000 */
[----:B------:R-:W-:Y:S01]  /*2590*/  UMOV UR20, UR36 ;  /* 0x0000002400147c82 */ /* 0x000fe20008000000 */
[----:B------:R-:W-:Y:S01]  /*25a0*/  UMOV UR12, UR36 ;  /* 0x00000024000c7c82 */ /* 0x000fe20008000000 */
[----:B------:R-:W-:Y:S01]  /*25b0*/  UMOV UR9, UR17 ;  /* 0x0000001100097c82 */ /* 0x000fe20008000000 */
[----:B------:R-:W-:Y:S01]  /*25c0*/  UMOV UR10, UR18 ;  /* 0x00000012000a7c82 */ /* 0x000fe20008000000 */
[----:B------:R-:W-:Y:S01]  /*25d0*/  UTMALDG.3D.2CTA [UR16], [UR22], desc[UR30] ;  /* 0x00001e10160075b4 */ /* 0x000fe20008211000 */
[----:B------:R1:W-:Y:S02]  /*25e0*/  UTMALDG.3D.MULTICAST.2CTA [UR8], [UR14], UR4, desc[UR30] ;  /* 0x00001e080e0073b4 */ /* 0x0003e40008211804 */
[----:B-1----:R-:W-:Y:S01]  /*25f0*/  UMOV UR4, UR5 ;  /* 0x0000000500047c82 */ /* 0x002fe20008000000 */
[----:B---3--:R-:W-:Y:S05]  /*2600*/  BRA.U UP0, `(.L_x_39) ;  /* 0xfffffffd00447547 */ /* 0x008fea000b83ffff */
.L_x_33:
[C---:B------:R-:W-:Y:S01]  /*2610*/  LEA R3, R11.reuse, UR6, 0x3 ;  /* 0x000000060b037c11 */ /* 0x040fe2000f8e18ff */
[----:B------:R-:W-:Y:S01]  /*2620*/  NOP ;  /* 0x0000000000007918 */ /* 0x000fe20000000000 */
[----:B-1----:R-:W-:Y:S02]  /*2630*/  SHF.L.U32 R0, R10, 0x1f, RZ ;  /* 0x0000001f0a007819 */ /* 0x002fe400000006ff */
[----:B------:R-:W-:Y:S02]  /*2640*/  LEA R4, R11, UR6, 0x4 ;  /* 0x000000060b047c11 */ /* 0x000fe4000f8e20ff */
[----:B--2-4-:R-:W1:Y:S02]  /*2650*/  SYNCS.PHASECHK.TRANS64.TRYWAIT P0, [R3+URZ+0x260], R0 ;  /* 0x00026000030075a7 */ /* 0x014e6400080011ff */
[----:B-1----:R-:W-:Y:S05]  /*2660*/  @!P0 BRA `(.L_x_40) ;  /* 0x0000005c00b48947 */ /* 0x002fea0003800000 */
.L_x_149:
[----:B------:R-:W2:Y:S01]  /*2670*/  LDS.128 R4, [R4+0x2f0] ;  /* 0x0002f00004047984 */ /* 0x000ea20000000c00 */
[----:B------:R-:W-:Y:S01]  /*2680*/  UISETP.GE.AND UP0, UPT, UR42, 0x1, UPT ;  /* 0x000000012a00788c */ /* 0x000fe2000bf06270 */
[----:B------:R-:W-:Y:S01]  /*2690*/  @!PT LDS RZ, [RZ] ;  /* 0x00000000fffff984 */ /* 0x000fe20000000800 */
[----:B------:R-:W-:Y:S01]  /*26a0*/  @!PT LDS RZ, [RZ] ;  /* 0x00000000fffff984 */ /* 0x000fe20000000800 */
[----:B------:R-:W-:Y:S01]  /*26b0*/  @!PT LDS RZ, [RZ] ;  /* 0x00000000fffff984 */ /* 0x000fe20000000800 */
[----:B------:R-:W-:Y:S01]  /*26c0*/  @!PT LDS RZ, [RZ] ;  /* 0x00000000fffff984 */ /* 0x000fe20000000800 */
[----:B------:R3:W-:Y:S06]  /*26d0*/  MEMBAR.ALL.CTA ;  /* 0x0000000000007992 */ /* 0x0007ec0000008000 */
[----:B---3--:R-:W3:Y:S01]  /*26e0*/  FENCE.VIEW.ASYNC.S ;  /* 0x00000000000073c6 */ /* 0x008ee20000000000 */
[----:B--2---:R-:W-:-:S13]  /*26f0*/  LOP3.LUT P0, RZ, R6, 0x1, RZ, 0xc0, !PT ;  /* 0x0000000106ff7812 */ /* 0x004fda000780c0ff */
[----:B---3--:R-:W-:Y:S01]  /*2700*/  VOTEU.ANY UP1, P0 ;  /* 0x0000000000ff7886 */ /* 0x008fe20000020100 */
[----:B------:R-:W-:-:S13]  /*2710*/  PLOP3.LUT P0, PT, PT, PT, UP1, 0x80, 0x8 ;  /* 0x000000000008781c */ /* 0x000fda0003f0f018 */
[----:B-1----:R-:W-:Y:S02]  /*2720*/  @P0 LOP3.LUT R0, R5, 0xffff, RZ, 0xc0, !PT ;  /* 0x0000ffff05000812 */ /* 0x002fe400078ec0ff */
[----:B------:R-:W-:Y:S02]  /*2730*/  @P0 MOV R2, R4 ;  /* 0x0000000400020202 */ /* 0x000fe40000000f00 */
[----:B------:R-:W-:Y:S01]  /*2740*/  @P0 R2UR UR7, R0 ;  /* 0x00000000000702ca */ /* 0x000fe200000e0000 */
[----:B------:R-:W-:Y:S01]  /*2750*/  VIADD R0, R3, 0x270 ;  /* 0x0000027003007836 */ /* 0x000fe20000000000 */
[----:B------:R-:W-:Y:S02]  /*2760*/  @P0 SHF.R.U32.HI R4, RZ, 0x10, R5 ;  /* 0x00000010ff040819 */ /* 0x000fe40000011605 */
[----:B------:R-:W-:Y:S02]  /*2770*/  @P0 R2UR UR8, R2 ;  /* 0x00000000020802ca */ /* 0x000fe400000e0000 */
[----:B------:R-:W-:-:S02]  /*2780*/  PRMT R0, RZ, 0x654, R0 ;  /* 0x00000654ff007816 */ /* 0x000fc40000000000 */
[----:B------:R-:W-:Y:S02]  /*2790*/  @P0 R2UR UR4, R4 ;  /* 0x00000000040402ca */ /* 0x000fe400000e0000 */
[----:B------:R1:W-:Y:S03]  /*27a0*/  SYNCS.ARRIVE.TRANS64.RED.A1T0 RZ, [R0+URZ], RZ ;  /* 0x000000ff00ff79a7 */ /* 0x0003e600081004ff */
[----:B------:R-:W-:-:S04]  /*27b0*/  @UP1 UMOV UR29, UR7 ;  /* 0x00000007001d1c82 */ /* 0x000fc80008000000 */
[----:B------:R-:W-:-:S04]  /*27c0*/  @UP1 UMOV UR37, UR8 ;  /* 0x0000000800251c82 */ /* 0x000fc80008000000 */
[----:B------:R-:W-:Y:S01]  /*27d0*/  @UP1 UMOV UR36, UR4 ;  /* 0x0000000400241c82 */ /* 0x000fe20008000000 */
[----:B------:R-:W-:Y:S05]  /*27e0*/  BRA.U !UP0, `(.L_x_41) ;  /* 0x0000000108d47547 */ /* 0x000fea000b800000 */
[----:B------:R-:W2:Y:S01]  /*27f0*/  LDCU.128 UR12, c[0x0][0xb10] ;  /* 0x00016200ff0c77ac */ /* 0x000ea20008000c00 */
[----:B------:R-:W3:Y:S01]  /*2800*/  LDCU UR30, c[0x0][0xb20] ;  /* 0x00016400ff1e77ac */ /* 0x000ee20008000800 */
[----:B------:R-:W4:Y:S01]  /*2810*/  LDCU UR20, c[0x0][0xb0c] ;  /* 0x00016180ff1477ac */ /* 0x000f220008000800 */
[----:B------:R-:W1:Y:S01]  /*2820*/  LDCU.64 UR10, c[0x0][0xb28] ;  /* 0x00016500ff0a77ac */ /* 0x000e620008000a00 */
[----:B------:R-:W-:Y:S02]  /*2830*/  UISETP.NE.AND UP3, UPT, UR42, 0x1, UPT ;  /* 0x000000012a00788c */ /* 0x000fe4000bf65270 */
[----:B--2---:R-:W-:Y:S02]  /*2840*/  UIMAD.WIDE.U32 UR16, UR38, UR15, URZ ;  /* 0x0000000f261072a5 */ /* 0x004fe4000f8e00ff */
[----:B------:R-:W-:Y:S02]  /*2850*/  UIMAD.WIDE.U32 UR8, UR39, UR12, URZ ;  /* 0x0000000c270872a5 */ /* 0x000fe4000f8e00ff */
[----:B------:R-:W-:-:S02]  /*2860*/  UISETP.NE.AND UP0, UPT, UR14, 0x1, UPT ;  /* 0x000000010e00788c */ /* 0x000fc4000bf05270 */
[----:B------:R-:W-:Y:S01]  /*2870*/  UIMAD.WIDE.U32 UR22, UR29, UR15, URZ ;  /* 0x0000000f1d1672a5 */ /* 0x000fe2000f8e00ff */
[----:B------:R-:W-:Y:S02]  /*2880*/  UMOV UR16, UR17 ;  /* 0x0000001100107c82 */ /* 0x000fe40008000000 */
[----:B------:R-:W-:Y:S01]  /*2890*/  UMOV UR8, UR9 ;  /* 0x0000000900087c82 */ /* 0x000fe20008000000 */
[----:B---3--:R-:W-:Y:S02]  /*28a0*/  USHF.R.U32.HI UR16, URZ, UR30, UR16 ;  /* 0x0000001eff107299 */ /* 0x008fe40008011610 */
[----:B----4-:R-:W-:Y:S02]  /*28b0*/  UISETP.NE.AND UP2, UPT, UR20, 0x1, UPT ;  /* 0x000000011400788c */ /* 0x010fe4000bf45270 */
[----:B------:R-:W-:Y:S02]  /*28c0*/  USHF.R.U32.HI UR8, URZ, UR13, UR8 ;  /* 0x0000000dff087299 */ /* 0x000fe40008011608 */
[----:B------:R-:W-:-:S02]  /*28d0*/  USEL UR7, UR38, UR16, !UP0 ;  /* 0x0000001026077287 */ /* 0x000fc4000c000000 */
[----:B------:R-:W-:Y:S02]  /*28e0*/  USEL UR8, UR39, UR8, !UP2 ;  /* 0x0000000827087287 */ /* 0x000fe4000d000000 */
[----:B-1----:R-:W-:Y:S01]  /*28f0*/  UIMAD.WIDE.U32 UR16, UR7, UR10, URZ ;  /* 0x0000000a071072a5 */ /* 0x002fe2000f8e00ff */
[----:B------:R-:W-:Y:S01]  /*2900*/  UMOV UR4, UR23 ;  /* 0x0000001700047c82 */ /* 0x000fe20008000000 */
[----:B------:R-:W-:Y:S02]  /*2910*/  UIMAD.WIDE.U32 UR18, UR37, UR12, URZ ;  /* 0x0000000c251272a5 */ /* 0x000fe4000f8e00ff */
[----:B------:R-:W-:-:S03]  /*2920*/  UIMAD.WIDE.U32 UR22, UR8, UR10, URZ ;  /* 0x0000000a081672a5 */ /* 0x000fc6000f8e00ff */
[----:B------:R-:W-:Y:S01]  /*2930*/  UMOV UR16, UR17 ;  /* 0x0000001100107c82 */ /* 0x000fe20008000000 */
[----:B------:R-:W-:Y:S02]  /*2940*/  USHF.R.U32.HI UR4, URZ, UR30, UR4 ;  /* 0x0000001eff047299 */ /* 0x000fe40008011604 */
[----:B------:R-:W-:Y:S01]  /*2950*/  @UP3 USHF.R.U32.HI UR7, URZ, UR11, UR16 ;  /* 0x0000000bff073299 */ /* 0x000fe20008011610 */
[----:B------:R-:W-:Y:S01]  /*2960*/  UMOV UR18, UR19 ;  /* 0x0000001300127c82 */ /* 0x000fe20008000000 */
[----:B------:R-:W-:Y:S01]  /*2970*/  UMOV UR22, UR23 ;  /* 0x0000001700167c82 */ /* 0x000fe20008000000 */
[----:B------:R-:W-:Y:S02]  /*2980*/  USHF.R.U32.HI UR13, URZ, UR13, UR18 ;  /* 0x0000000dff0d7299 */ /* 0x000fe40008011612 */
[----:B------:R-:W-:Y:S02]  /*2990*/  USEL UR4, UR29, UR4, !UP0 ;  /* 0x000000041d047287 */ /* 0x000fe4000c000000 */
[----:B------:R-:W-:-:S02]  /*29a0*/  @UP3 USHF.R.U32.HI UR8, URZ, UR11, UR22 ;  /* 0x0000000bff083299 */ /* 0x000fc40008011616 */
[----:B------:R-:W-:Y:S02]  /*29b0*/  UIMAD UR9, UR42, UR7, URZ ;  /* 0x000000072a0972a4 */ /* 0x000fe4000f8e02ff */
[----:B------:R-:W-:Y:S02]  /*29c0*/  USEL UR7, UR37, UR13, !UP2 ;  /* 0x0000000d25077287 */ /* 0x000fe4000d000000 */
[----:B------:R-:W-:Y:S02]  /*29d0*/  UIMAD UR12, UR42, UR8, URZ ;  /* 0x000000082a0c72a4 */ /* 0x000fe4000f8e02ff */
[----:B------:R-:W-:Y:S02]  /*29e0*/  UISETP.GE.AND UP0, UPT, UR4, UR9, UPT ;  /* 0x000000090400728c */ /* 0x000fe4000bf06270 */
[----:B------:R-:W-:Y:S02]  /*29f0*/  UIMAD.WIDE.U32 UR16, UR4, UR10, URZ ;  /* 0x0000000a041072a5 */ /* 0x000fe4000f8e00ff */
[----:B------:R-:W-:-:S02]  /*2a00*/  UISETP.GE.OR UP0, UPT, UR7, UR12, UP0 ;  /* 0x0000000c0700728c */ /* 0x000fc40008706670 */
[----:B------:R-:W-:Y:S02]  /*2a10*/  UIMAD.WIDE.U32 UR12, UR7, UR10, URZ ;  /* 0x0000000a070c72a5 */ /* 0x000fe4000f8e00ff */
[----:B------:R-:W-:Y:S01]  /*2a20*/  UIADD3 UR15, UPT, UPT, -UR4, URZ, URZ ;  /* 0x000000ff040f7290 */ /* 0x000fe2000fffe1ff */
[----:B------:R-:W-:Y:S01]  /*2a30*/  UMOV UR10, UR17 ;  /* 0x00000011000a7c82 */ /* 0x000fe20008000000 */
[----:B------:R-:W-:Y:S02]  /*2a40*/  UIADD3 UR12, UPT, UPT, -UR7, URZ, URZ ;  /* 0x000000ff070c7290 */ /* 0x000fe4000fffe1ff */
        /* <DEDUP_REMOVED lines=15> */
.L_x_41:
[----:B------:R-:W2:Y:S02]  /*2b40*/  LDCU UR4, c[0x0][0xb30] ;  /* 0x00016600ff0477ac */ /* 0x000ea40008000800 */
[----:B--2---:R-:W-:-:S09]  /*2b50*/  UISETP.NE.AND UP0, UPT, UR4, 0x1, UPT ;  /* 0x000000010400788c */ /* 0x004fd2000bf05270 */
[----:B------:R-:W-:Y:S05]  /*2b60*/  BRA.U UP0, `(.L_x_42) ;  /* 0x0000000100447547 */ /* 0x000fea000b800000 */
[----:B------:R-:W2:Y:S01]  /*2b70*/  LDCU.128 UR12, c[0x0][0xb10] ;  /* 0x00016200ff0c77ac */ /* 0x000ea20008000c00 */
[----:B------:R-:W3:Y:S01]  /*2b80*/  LDCU UR16, c[0x0][0xb0c] ;  /* 0x00016180ff1077ac */ /* 0x000ee20008000800 */
[----:B------:R-:W4:Y:S01]  /*2b90*/  LDCU UR17, c[0x0][0xb20] ;  /* 0x00016400ff1177ac */ /* 0x000f220008000800 */
[----:B--2---:R-:W-:Y:S02]  /*2ba0*/  UIMAD.WIDE.U32 UR10, UR37, UR12, URZ ;  /* 0x0000000c250a72a5 */ /* 0x004fe4000f8e00ff */
[----:B------:R-:W-:Y:S02]  /*2bb0*/  UIMAD.WIDE.U32 UR8, UR29, UR15, URZ ;  /* 0x0000000f1d0872a5 */ /* 0x000fe4000f8e00ff */
[----:B---3--:R-:W-:Y:S02]  /*2bc0*/  UISETP.NE.AND UP2, UPT, UR16, 0x1, UPT ;  /* 0x000000011000788c */ /* 0x008fe4000bf45270 */
[----:B------:R-:W-:Y:S01]  /*2bd0*/  UISETP.NE.AND UP0, UPT, UR14, 0x1, UPT ;  /* 0x000000010e00788c */ /* 0x000fe2000bf05270 */
[----:B------:R-:W-:-:S02]  /*2be0*/  UMOV UR7, UR11 ;  /* 0x0000000b00077c82 */ /* 0x000fc40008000000 */
[----:B------:R-:W-:Y:S01]  /*2bf0*/  UMOV UR4, UR9 ;  /* 0x0000000900047c82 */ /* 0x000fe20008000000 */
[----:B------:R-:W-:Y:S02]  /*2c00*/  USHF.R.U32.HI UR7, URZ, UR13, UR7 ;  /* 0x0000000dff077299 */ /* 0x000fe40008011607 */
[----:B----4-:R-:W-:Y:S02]  /*2c10*/  USHF.R.U32.HI UR4, URZ, UR17, UR4 ;  /* 0x00000011ff047299 */ /* 0x010fe40008011604 */
[----:B------:R-:W-:Y:S02]  /*2c20*/  USEL UR7, UR37, UR7, !UP2 ;  /* 0x0000000725077287 */ /* 0x000fe4000d000000 */
[----:B------:R-:W-:-:S04]  /*2c30*/  USEL UR4, UR29, UR4, !UP0 ;  /* 0x000000041d047287 */ /* 0x000fc8000c000000 */
[----:B------:R-:W-:Y:S02]  /*2c40*/  UIADD3 UR8, UPT, UPT, UR7, -UR4, URZ ;  /* 0x8000000407087290 */ /* 0x000fe4000fffe0ff */
[----:B------:R-:W-:Y:S02]  /*2c50*/  UIADD3 UR4, UPT, UPT, -UR7, UR4, URZ ;  /* 0x0000000407047290 */ /* 0x000fe4000fffe1ff */
[----:B------:R-:W-:Y:S02]  /*2c60*/  UIMAD UR29, UR8, UR14, UR29 ;  /* 0x0000000e081d72a4 */ /* 0x000fe4000f8e021d */
[----:B------:R-:W-:-:S12]  /*2c70*/  UIMAD UR37, UR4, UR16, UR37 ;  /* 0x00000010042572a4 */ /* 0x000fd8000f8e0225 */
.L_x_42:
[----:B------:R-:W-:Y:S01]  /*2c80*/  VIADD R11, R11, 0x1 ;  /* 0x000000010b0b7836 */ /* 0x000fe20000000000 */
[----:B------:R-:W-:Y:S01]  /*2c90*/  PLOP3.LUT P1, PT, PT, PT, PT, 0x80, 0x8 ;  /* 0x000000000008781c */ /* 0x000fe20003f2f070 */
[----:B------:R-:W-:Y:S02]  /*2ca0*/  UIADD3 UR45, UPT, UPT, UR37, UR57, URZ ;  /* 0x00000039252d7290 */ /* 0x000fe4000fffe0ff */
[----:B------:R-:W-:Y:S01]  /*2cb0*/  UIADD3 UR46, UPT, UPT, UR29, UR60, URZ ;  /* 0x0000003c1d2e7290 */ /* 0x000fe2000fffe0ff */
[----:B------:R-:W-:-:S04]  /*2cc0*/  ISETP.NE.AND P0, PT, R11, 0x2, PT ;  /* 0x000000020b00780c */ /* 0x000fc80003f05270 */
[----:B-1----:R-:W-:Y:S02]  /*2cd0*/  SEL R0, RZ, 0x1, P0 ;  /* 0x00000001ff007807 */ /* 0x002fe40000000000 */
[----:B------:R-:W-:Y:S02]  /*2ce0*/  SEL R11, R11, RZ, P0 ;  /* 0x000000ff0b0b7207 */ /* 0x000fe40000000000 */
[----:B------:R-:W-:Y:S01]  /*2cf0*/  LOP3.LUT R10, R10, R0, RZ, 0x3c, !PT ;  /* 0x000000000a0a7212 */ /* 0x000fe200078e3cff */
[----:B------:R-:W-:Y:S06]  /*2d00*/  BRA.U UP1, `(.L_x_43) ;  /* 0xfffffff1012c7547 */ /* 0x000fec000b83ffff */
[----:B------:R-:W-:Y:S01]  /*2d10*/  UIADD3 UR7, UPT, UPT, UR6, 0x120, URZ ;  /* 0x0000012006077890 */ /* 0x000fe2000fffe0ff */
[----:B------:R-:W-:-:S03]  /*2d20*/  SHF.L.U32 R2, R12, 0x1f, RZ ;  /* 0x0000001f0c027819 */ /* 0x000fc600000006ff */
[----:B------:R-:W-:-:S09]  /*2d30*/  ULEA UR4, UR5, UR7, 0x3 ;  /* 0x0000000705047291 */ /* 0x000fd2000f8e18ff */
[----:B------:R-:W1:Y:S02]  /*2d40*/  SYNCS.PHASECHK.TRANS64.TRYWAIT P0, [UR4], R2 ;  /* 0x00000002ff0075a7 */ /* 0x000e640008001104 */
[----:B-1----:R-:W-:Y:S05]  /*2d50*/  @!P0 BRA `(.L_x_44) ;  /* 0x00000058000c8947 */ /* 0x002fea0003800000 */
.L_x_151:
[----:B------:R-:W-:-:S04]  /*2d60*/  UIADD3 UR4, UPT, UPT, UR5, 0x1, URZ ;  /* 0x0000000105047890 */ /* 0x000fc8000fffe0ff */
[----:B------:R-:W-:-:S04]  /*2d70*/  UISETP.NE.AND UP0, UPT, UR4, 0x24, UPT ;  /* 0x000000240400788c */ /* 0x000fc8000bf05270 */
[----:B------:R-:W-:Y:S02]  /*2d80*/  USEL UR6, URZ, 0x1, UP0 ;  /* 0x00000001ff067887 */ /* 0x000fe40008000000 */
[----:B------:R-:W-:-:S04]  /*2d90*/  USEL UR4, UR4, URZ, UP0 ;  /* 0x000000ff04047287 */ /* 0x000fc80008000000 */
[----:B------:R-:W-:Y:S01]  /*2da0*/  ULEA UR5, UR4, UR7, 0x3 ;  /* 0x0000000704057291 */ /* 0x000fe2000f8e18ff */
[----:B-1----:R-:W-:-:S04]  /*2db0*/  LOP3.LUT R2, R12, UR6, RZ, 0x3c, !PT ;  /* 0x000000060c027c12 */ /* 0x002fc8000f8e3cff */
[----:B------:R-:W-:-:S04]  /*2dc0*/  SHF.L.U32 R3, R2, 0x1f, RZ ;  /* 0x0000001f02037819 */ /* 0x000fc800000006ff */
[----:B------:R-:W1:Y:S02]  /*2dd0*/  SYNCS.PHASECHK.TRANS64.TRYWAIT P0, [UR5], R3 ;  /* 0x00000003ff0075a7 */ /* 0x000e640008001105 */
[----:B-1----:R-:W-:Y:S05]  /*2de0*/  @!P0 BRA `(.L_x_45) ;  /* 0x0000005800008947 */ /* 0x002fea0003800000 */
.L_x_153:
[----:B------:R-:W-:-:S04]  /*2df0*/  UIADD3 UR4, UPT, UPT, UR4, 0x1, URZ ;  /* 0x0000000104047890 */ /* 0x000fc8000fffe0ff */
[----:B------:R-:W-:-:S04]  /*2e00*/  UISETP.NE.AND UP0, UPT, UR4, 0x24, UPT ;  /* 0x000000240400788c */ /* 0x000fc8000bf05270 */
[----:B------:R-:W-:Y:S02]  /*2e10*/  USEL UR6, URZ, 0x1, UP0 ;  /* 0x00000001ff067887 */ /* 0x000fe40008000000 */
[----:B------:R-:W-:-:S04]  /*2e20*/  USEL UR4, UR4, URZ, UP0 ;  /* 0x000000ff04047287 */ /* 0x000fc80008000000 */
[----:B------:R-:W-:Y:S01]  /*2e30*/  ULEA UR5, UR4, UR7, 0x3 ;  /* 0x0000000704057291 */ /* 0x000fe2000f8e18ff */
[----:B------:R-:W-:-:S04]  /*2e40*/  LOP3.LUT R2, R2, UR6, RZ, 0x3c, !PT ;  /* 0x0000000602027c12 */ /* 0x000fc8000f8e3cff */
[----:B-1----:R-:W-:-:S04]  /*2e50*/  SHF.L.U32 R3, R2, 0x1f, RZ ;  /* 0x0000001f02037819 */ /* 0x002fc800000006ff */
[----:B------:R-:W1:Y:S02]  /*2e60*/  SYNCS.PHASECHK.TRANS64.TRYWAIT P0, [UR5], R3 ;  /* 0x00000003ff0075a7 */ /* 0x000e640008001105 */
[----:B-1----:R-:W-:Y:S05]  /*2e70*/  @!P0 BRA `(.L_x_46) ;  /* 0x0000005400f48947 */ /* 0x002fea0003800000 */
.L_x_155:
        /* <DEDUP_REMOVED lines=9> */
.L_x_157:
        /* <DEDUP_REMOVED lines=9> */
.L_x_159:
        /* <DEDUP_REMOVED lines=9> */
.L_x_161:
        /* <DEDUP_REMOVED lines=9> */
.L_x_163:
        /* <DEDUP_REMOVED lines=9> */
.L_x_165:
        /* <DEDUP_REMOVED lines=9> */
.L_x_167:
        /* <DEDUP_REMOVED lines=9> */
.L_x_169:
        /* <DEDUP_REMOVED lines=9> */
.L_x_171:
        /* <DEDUP_REMOVED lines=9> */
.L_x_173:
        /* <DEDUP_REMOVED lines=9> */
.L_x_175:
        /* <DEDUP_REMOVED lines=9> */
.L_x_177:
        /* <DEDUP_REMOVED lines=9> */
.L_x_179:
        /* <DEDUP_REMOVED lines=9> */
.L_x_181:
        /* <DEDUP_REMOVED lines=9> */
.L_x_183:
        /* <DEDUP_REMOVED lines=9> */
.L_x_185:
        /* <DEDUP_REMOVED lines=9> */
.L_x_187:
        /* <DEDUP_REMOVED lines=9> */
.L_x_189:
        /* <DEDUP_REMOVED lines=9> */
.L_x_191:
        /* <DEDUP_REMOVED lines=9> */
.L_x_193:
        /* <DEDUP_REMOVED lines=9> */
.L_x_195:
        /* <DEDUP_REMOVED lines=9> */
.L_x_197:
        /* <DEDUP_REMOVED lines=9> */
.L_x_199:
        /* <DEDUP_REMOVED lines=9> */
.L_x_201:
        /* <DEDUP_REMOVED lines=9> */
.L_x_203:
        /* <DEDUP_REMOVED lines=9> */
.L_x_205:
        /* <DEDUP_REMOVED lines=9> */
.L_x_207:
        /* <DEDUP_REMOVED lines=9> */
.L_x_209:
        /* <DEDUP_REMOVED lines=9> */
.L_x_211:
        /* <DEDUP_REMOVED lines=9> */
.L_x_213:
        /* <DEDUP_REMOVED lines=9> */
.L_x_215:
        /* <DEDUP_REMOVED lines=9> */
.L_x_217:
        /* <DEDUP_REMOVED lines=9> */
.L_x_219:
[----:B------:R-:W-:-:S04]  /*4080*/  UIADD3 UR4, UPT, UPT, UR4, 0x1, URZ ;  /* 0x0000000104047890 */ /* 0x000fc8000fffe0ff */
[----:B------:R-:W-:-:S04]  /*4090*/  UISETP.NE.AND UP0, UPT, UR4, 0x24, UPT ;  /* 0x000000240400788c */ /* 0x000fc8000bf05270 */
[----:B------:R-:W-:Y:S02]  /*40a0*/  USEL UR5, URZ, 0x1, UP0 ;  /* 0x00000001ff057887 */ /* 0x000fe40008000000 */
[----:B------:R-:W-:-:S04]  /*40b0*/  USEL UR4, UR4, URZ, UP0 ;  /* 0x000000ff04047287 */ /* 0x000fc80008000000 */
[----:B------:R-:W-:Y:S01]  /*40c0*/  ULEA UR4, UR4, UR7, 0x3 ;  /* 0x0000000704047291 */ /* 0x000fe2000f8e18ff */
[----:B------:R-:W-:-:S04]  /*40d0*/  LOP3.LUT R2, R2, UR5, RZ, 0x3c, !PT ;  /* 0x0000000502027c12 */ /* 0x000fc8000f8e3cff */
[----:B------:R-:W-:Y:S01]  /*40e0*/  SHF.L.U32 R2, R2, 0x1f, RZ ;  /* 0x0000001f02027819 */ /* 0x000fe200000006ff */
[----:B-1----:R-:W-:-:S07]  /*40f0*/  IMAD.U32 R0, RZ, RZ, UR4 ;  /* 0x00000004ff007e24 */ /* 0x002fce000f8e00ff */
.L_x_79:
[----:B-1----:R1:W2:Y:S02]  /*4100*/  SYNCS.PHASECHK.TRANS64.TRYWAIT P0, [R0+URZ], R2 ;  /* 0x00000002000075a7 */ /* 0x0022a400080011ff */
[----:B--2---:R-:W-:Y:S05]  /*4110*/  @!P0 NANOSLEEP.SYNCS 0x989680 ;  /* 0x009896800000895d */ /* 0x004fea0003900000 */
[----:B------:R-:W2:Y:S02]  /*4120*/  @!P0 SYNCS.PHASECHK.TRANS64 P0, [R0+URZ], R2 ;  /* 0x00000002000085a7 */ /* 0x000ea400080010ff */
[----:B--2---:R-:W-:Y:S05]  /*4130*/  @P0 EXIT ;  /* 0x000000000000094d */ /* 0x004fea0003800000 */
[----:B------:R-:W-:Y:S05]  /*4140*/  BRA `(.L_x_79) ;  /* 0xfffffffc00ec7947 */ /* 0x000fea000383ffff */
.L_x_23:
[----:B------:R-:W-:-:S04]  /*4150*/  UISETP.NE.AND UP0, UPT, UR55, URZ, UPT ;  /* 0x000000ff3700728c */ /* 0x000fc8000bf05270 */
[----:B------:R-:W-:-:S09]  /*4160*/  UISETP.NE.OR UP0, UPT, UR20, 0x1, UP0 ;  /* 0x000000011400788c */ /* 0x000fd20008705670 */
[----:B------:R-:W-:Y:S05]  /*4170*/  BRA.U UP0, `(.L_x_80) ;  /* 0x0000000500487547 */ /* 0x000fea000b800000 */
[----:B------:R-:W-:Y:S01]  /*4180*/  ISETP.GE.U32.AND P2, PT, R0, 0x8, PT ;  /* 0x000000080000780c */ /* 0x000fe20003f46070 */
[----:B------:R-:W-:Y:S01]  /*4190*/  IMAD.MOV.U32 R12, RZ, RZ, 0x1 ;  /* 0x00000001ff0c7424 */ /* 0x000fe200078e00ff */
[----:B------:R-:W-:Y:S02]  /*41a0*/  CS2R R10, SRZ ;  /* 0x00000000000a7805 */ /* 0x000fe4000001ff00 */
[----:B------:R-:W-:Y:S01]  /*41b0*/  CS2R R8, SRZ ;  /* 0x0000000000087805 */ /* 0x000fe2000001ff00 */
[----:B------:R-:W-:Y:S01]  /*41c0*/  UMOV UR6, 0x400 ;  /* 0x0000040000067882 */ /* 0x000fe20000000000 */
[----:B------:R-:W-:Y:S01]  /*41d0*/  UMOV UR5, URZ ;  /* 0x000000ff00057c82 */ /* 0x000fe20008000000 */
[----:B------:R-:W-:-:S12]  /*41e0*/  ULEA UR6, UR55, UR6, 0x18 ;  /* 0x0000000637067291 */ /* 0x000fd8000f8ec0ff */
.L_x_84:
[----:B------:R-:W-:Y:S02]  /*41f0*/  LEA R2, R8, UR6, 0x3 ;  /* 0x0000000608027c11 */ /* 0x000fe4000f8e18ff */
[----:B------:R-:W-:-:S03]  /*4200*/  SHF.L.U32 R4, R9, 0x1f, RZ ;  /* 0x0000001f09047819 */ /* 0x000fc600000006ff */
[----:B------:R-:W-:Y:S01]  /*4210*/  VIADD R5, R2, 0x2d0 ;  /* 0x000002d002057836 */ /* 0x000fe20000000000 */
[----:B------:R-:W2:Y:S02]  /*4220*/  SYNCS.PHASECHK.TRANS64.TRYWAIT P0, [R2+URZ+0x2c0], R4 ;  /* 0x0002c004020075a7 */ /* 0x000ea400080011ff */
[----:B--2---:R-:W-:Y:S05]  /*4230*/  @!P0 BRA `(.L_x_81) ;  /* 0x00000050001c8947 */ /* 0x004fea0003800000 */
.L_x_220:
[----:B------:R-:W-:Y:S01]  /*4240*/  ULEA UR4, UR5, UR6, 0x3 ;  /* 0x0000000605047291 */ /* 0x000fe2000f8e18ff */
[----:B--2---:R-:W-:Y:S01]  /*4250*/  PRMT R2, RZ, 0x654, R5 ;  /* 0x00000654ff027816 */ /* 0x004fe20000000005 */
[----:B------:R-:W-:Y:S01]  /*4260*/  @!P2 IMAD.MOV.U32 R4, RZ, RZ, 0x10 ;  /* 0x00000010ff04a424 */ /* 0x000fe200078e00ff */
[----:B------:R-:W-:Y:S01]  /*4270*/  SHF.L.U32 R5, R12, 0x1f, RZ ;  /* 0x0000001f0c057819 */ /* 0x000fe200000006ff */
[----:B------:R-:W-:Y:S01]  /*4280*/  UIADD3 UR7, UPT, UPT, UR4, 0x260, URZ ;  /* 0x0000026004077890 */ /* 0x000fe2000fffe0ff */
[----:B------:R2:W-:Y:S05]  /*4290*/  SYNCS.ARRIVE.TRANS64.RED.A1T0 RZ, [R2+URZ], RZ ;  /* 0x000000ff02ff79a7 */ /* 0x0005ea00081004ff */
[----:B------:R-:W-:Y:S01]  /*42a0*/  IMAD.U32 R6, RZ, RZ, UR7 ;  /* 0x00000007ff067e24 */ /* 0x000fe2000f8e00ff */
[----:B------:R-:W3:Y:S04]  /*42b0*/  SYNCS.PHASECHK.TRANS64.TRYWAIT P0, [UR4+0x270], R5 ;  /* 0x00027005ff0075a7 */ /* 0x000ee80008001104 */
[----:B------:R-:W-:Y:S01]  /*42c0*/  PRMT R6, R0, 0x654, R6 ;  /* 0x0000065400067816 */ /* 0x000fe20000000006 */
[----:B--23--:R-:W-:Y:S06]  /*42d0*/  @!P0 BRA `(.L_x_82) ;  /* 0x0000005000088947 */ /* 0x00cfec0003800000 */
.L_x_222:
[----:B------:R-:W-:Y:S01]  /*42e0*/  ULEA UR8, UR5, UR6, 0x4 ;  /* 0x0000000605087291 */ /* 0x000fe2000f8e20ff */
[----:B------:R-:W-:Y:S01]  /*42f0*/  SEL R3, R6, R3, !P2 ;  /* 0x0000000306037207 */ /* 0x000fe20005000000 */
[----:B------:R-:W-:Y:S01]  /*4300*/  UIADD3 UR9, UPT, UPT, UR4, 0x260, URZ ;  /* 0x0000026004097890 */ /* 0x000fe2000fffe0ff */
[----:B--2---:R-:W-:Y:S01]  /*4310*/  LEA R2, R11, UR6, 0x3 ;  /* 0x000000060b027c11 */ /* 0x004fe2000f8e18ff */
[----:B------:R-:W-:Y:S01]  /*4320*/  UIADD3 UR8, UPT, UPT, UR8, 0x2f0, URZ ;  /* 0x000002f008087890 */ /* 0x000fe2000fffe0ff */
[----:B------:R2:W-:Y:S01]  /*4330*/  @!P2 SYNCS.ARRIVE.TRANS64.RED RZ, [R3+URZ], R4 ;  /* 0x0000000403ffa9a7 */ /* 0x0005e200080004ff */
[----:B------:R-:W-:Y:S01]  /*4340*/  UIADD3 UR4, UPT, UPT, UR5, 0x1, URZ ;  /* 0x0000000105047890 */ /* 0x000fe2000fffe0ff */
[----:B------:R-:W-:-:S03]  /*4350*/  VIADD R8, R8, 0x1 ;  /* 0x0000000108087836 */ /* 0x000fc60000000000 */
[----:B------:R-:W-:Y:S02]  /*4360*/  UISETP.NE.AND UP0, UPT, UR4, 0x2, UPT ;  /* 0x000000020400788c */ /* 0x000fe4000bf05270 */
[----:B------:R-:W-:Y:S01]  /*4370*/  ISETP.NE.AND P0, PT, R8, 0x2, PT ;  /* 0x000000020800780c */ /* 0x000fe20003f05270 */
[----:B------:R-:W-:Y:S06]  /*4380*/  UGETNEXTWORKID.BROADCAST [UR8], [UR9] ;  /* 0x00000000080073ca */ /* 0x000fec0008000100 */
[----:B------:R-:W-:Y:S02]  /*4390*/  USEL UR7, URZ, 0x1, UP0 ;  /* 0x00000001ff077887 */ /* 0x000fe40008000000 */
[----:B------:R-:W-:-:S04]  /*43a0*/  USEL UR5, UR4, URZ, UP0 ;  /* 0x000000ff04057287 */ /* 0x000fc80008000000 */
[----:B------:R-:W-:Y:S02]  /*43b0*/  LOP3.LUT R12, R12, UR7, RZ, 0x3c, !PT ;  /* 0x000000070c0c7c12 */ /* 0x000fe4000f8e3cff */
[----:B--2---:R-:W-:-:S04]  /*43c0*/  SHF.L.U32 R4, R10, 0x1f, RZ ;  /* 0x0000001f0a047819 */ /* 0x004fc800000006ff */
[----:B------:R-:W2:Y:S02]  /*43d0*/  SYNCS.PHASECHK.TRANS64.TRYWAIT P1, [R2+URZ+0x260], R4 ;  /* 0x00026004020075a7 */ /* 0x000ea400080211ff */
[----:B--2---:R-:W-:Y:S05]  /*43e0*/  @!P1 BRA `(.L_x_83) ;  /* 0x0000004c00dc9947 */ /* 0x004fea0003800000 */
.L_x_223:
[C---:B--2---:R-:W-:Y:S01]  /*43f0*/  LEA R4, R11.reuse, UR6, 0x4 ;  /* 0x000000060b047c11 */ /* 0x044fe2000f8e20ff */
[----:B------:R-:W-:Y:S01]  /*4400*/  VIADD R2, R2, 0x270 ;  /* 0x0000027002027836 */ /* 0x000fe20000000000 */
[----:B------:R-:W-:Y:S01]  /*4410*/  SEL R8, R8, RZ, P0 ;  /* 0x000000ff08087207 */ /* 0x000fe20000000000 */
[----:B------:R-:W-:-:S03]  /*4420*/  VIADD R11, R11, 0x1 ;  /* 0x000000010b0b7836 */ /* 0x000fc60000000000 */
[----:B------:R-:W2:Y:S01]  /*4430*/  LDS.128 R4, [R4+0x2f0] ;  /* 0x0002f00004047984 */ /* 0x000ea20000000c00 */
[----:B------:R-:W-:Y:S02]  /*4440*/  PRMT R2, RZ, 0x654, R2 ;  /* 0x00000654ff027816 */ /* 0x000fe40000000002 */
[C---:B------:R-:W-:Y:S01]  /*4450*/  ISETP.NE.AND P1, PT, R11.reuse, 0x2, PT ;  /* 0x000000020b00780c */ /* 0x040fe20003f25270 */
[----:B------:R-:W-:Y:S01]  /*4460*/  @!PT LDS RZ, [RZ] ;  /* 0x00000000fffff984 */ /* 0x000fe20000000800 */
[----:B------:R-:W-:Y:S01]  /*4470*/  @!PT LDS RZ, [RZ] ;  /* 0x00000000fffff984 */ /* 0x000fe20000000800 */
[----:B------:R-:W-:Y:S01]  /*4480*/  @!PT LDS RZ, [RZ] ;  /* 0x00000000fffff984 */ /* 0x000fe20000000800 */
[----:B------:R-:W-:Y:S01]  /*4490*/  @!PT LDS RZ, [RZ] ;  /* 0x00000000fffff984 */ /* 0x000fe20000000800 */
[----:B------:R3:W-:Y:S06]  /*44a0*/  MEMBAR.ALL.CTA ;  /* 0x0000000000007992 */ /* 0x0007ec0000008000 */
[----:B---3--:R-:W3:Y:S01]  /*44b0*/  FENCE.VIEW.ASYNC.S ;  /* 0x00000000000073c6 */ /* 0x008ee20000000000 */
[----:B------:R-:W-:Y:S01]  /*44c0*/  SEL R11, R11, RZ, P1 ;  /* 0x000000ff0b0b7207 */ /* 0x000fe20000800000 */
[----:B---3--:R3:W-:Y:S01]  /*44d0*/  SYNCS.ARRIVE.TRANS64.RED.A1T0 RZ, [R2+URZ], RZ ;  /* 0x000000ff02ff79a7 */ /* 0x0087e200081004ff */
[----:B--2---:R-:W-:-:S02]  /*44e0*/  LOP3.LUT P3, RZ, R6, 0x1, RZ, 0xc0, !PT ;  /* 0x0000000106ff7812 */ /* 0x004fc4000786c0ff */
[----:B------:R-:W-:-:S04]  /*44f0*/  SEL R4, RZ, 0x1, P1 ;  /* 0x00000001ff047807 */ /* 0x000fc80000800000 */
[----:B------:R-:W-:Y:S02]  /*4500*/  LOP3.LUT R10, R10, R4, RZ, 0x3c, !PT ;  /* 0x000000040a0a7212 */ /* 0x000fe400078e3cff */
[----:B---3--:R-:W-:-:S04]  /*4510*/  SEL R2, RZ, 0x1, P0 ;  /* 0x00000001ff027807 */ /* 0x008fc80000000000 */
[----:B------:R-:W-:Y:S01]  /*4520*/  LOP3.LUT R9, R9, R2, RZ, 0x3c, !PT ;  /* 0x0000000209097212 */ /* 0x000fe200078e3cff */
[----:B------:R-:W-:Y:S06]  /*4530*/  @P3 BRA `(.L_x_84) ;  /* 0xfffffffc002c3947 */ /* 0x000fec000383ffff */
[----:B------:R-:W-:Y:S01]  /*4540*/  ULEA UR4, UR5, UR6, 0x3 ;  /* 0x0000000605047291 */ /* 0x000fe2000f8e18ff */
[----:B------:R-:W-:-:S08]  /*4550*/  SHF.L.U32 R2, R12, 0x1f, RZ ;  /* 0x0000001f0c027819 */ /* 0x000fd000000006ff */
[----:B------:R-:W2:Y:S02]  /*4560*/  SYNCS.PHASECHK.TRANS64 P0, [UR4+0x270], R2 ;  /* 0x00027002ff0075a7 */ /* 0x000ea40008001004 */
[----:B--2---:R-:W-:Y:S05]  /*4570*/  @P0 BRA `(.L_x_85) ;  /* 0x0000000000080947 */ /* 0x004fea0003800000 */
[----:B------:R-:W2:Y:S02]  /*4580*/  SYNCS.PHASECHK.TRANS64.TRYWAIT P0, [UR4+0x270], R2 ;  /* 0x00027002ff0075a7 */ /* 0x000ea40008001104 */
[----:B--2---:R-:W-:Y:S05]  /*4590*/  @!P0 BRA `(.L_x_86) ;  /* 0x0000004c00848947 */ /* 0x004fea0003800000 */
.L_x_85:
[----:B------:R-:W-:-:S04]  /*45a0*/  UIADD3 UR7, UPT, UPT, UR5, 0x1, URZ ;  /* 0x0000000105077890 */ /* 0x000fc8000fffe0ff */
[----:B------:R-:W-:-:S04]  /*45b0*/  UISETP.NE.AND UP0, UPT, UR7, 0x2, UPT ;  /* 0x000000020700788c */ /* 0x000fc8000bf05270 */
[----:B------:R-:W-:Y:S02]  /*45c0*/  USEL UR8, URZ, 0x1, UP0 ;  /* 0x00000001ff087887 */ /* 0x000fe40008000000 */
[----:B------:R-:W-:-:S04]  /*45d0*/  USEL UR7, UR7, URZ, UP0 ;  /* 0x000000ff07077287 */ /* 0x000fc80008000000 */
[----:B------:R-:W-:Y:S01]  /*45e0*/  ULEA UR7, UR7, UR6, 0x3 ;  /* 0x0000000607077291 */ /* 0x000fe2000f8e18ff */
[----:B--2---:R-:W-:-:S04]  /*45f0*/  LOP3.LUT R2, R12, UR8, RZ, 0x3c, !PT ;  /* 0x000000080c027c12 */ /* 0x004fc8000f8e3cff */
[----:B------:R-:W-:-:S04]  /*4600*/  SHF.L.U32 R0, R2, 0x1f, RZ ;  /* 0x0000001f02007819 */ /* 0x000fc800000006ff */
[----:B------:R-:W2:Y:S02]  /*4610*/  SYNCS.PHASECHK.TRANS64 P0, [UR7+0x270], R0 ;  /* 0x00027000ff0075a7 */ /* 0x000ea40008001007 */
[----:B-12---:R-:W-:Y:S05]  /*4620*/  @P0 EXIT ;  /* 0x000000000000094d */ /* 0x006fea0003800000 */
[----:B------:R-:W-:Y:S02]  /*4630*/  SHF.L.U32 R2, R2, 0x1f, RZ ;  /* 0x0000001f02027819 */ /* 0x000fe400000006ff */
[----:B------:R-:W-:-:S07]  /*4640*/  MOV R0, UR7 ;  /* 0x0000000700007c02 */ /* 0x000fce0008000f00 */
.L_x_87:
[----:B-1----:R1:W2:Y:S02]  /*4650*/  SYNCS.PHASECHK.TRANS64.TRYWAIT P0, [R0+URZ+0x270], R2 ;  /* 0x00027002000075a7 */ /* 0x0022a400080011ff */
[----:B--2---:R-:W-:Y:S05]  /*4660*/  @!P0 NANOSLEEP.SYNCS 0x989680 ;  /* 0x009896800000895d */ /* 0x004fea0003900000 */
[----:B------:R-:W2:Y:S02]  /*4670*/  @!P0 SYNCS.PHASECHK.TRANS64 P0, [R0+URZ+0x270], R2 ;  /* 0x00027002000085a7 */ /* 0x000ea400080010ff */
[----:B--2---:R-:W-:Y:S05]  /*4680*/  @P0 EXIT ;  /* 0x000000000000094d */ /* 0x004fea0003800000 */
[----:B------:R-:W-:Y:S05]  /*4690*/  BRA `(.L_x_87) ;  /* 0xfffffffc00ec7947 */ /* 0x000fea000383ffff */
.L_x_80:
[----:B------:R-:W-:Y:S05]  /*46a0*/  BRA.U UP5, `(.L_x_88) ;  /* 0x0000001105a07547 */ /* 0x000fea000b800000 */
[----:B------:R-:W-:Y:S01]  /*46b0*/  UMOV UR4, 0x40 ;  /* 0x0000004000047882 */ /* 0x000fe20000000000 */
[----:B------:R-:W-:Y:S01]  /*46c0*/  NOP ;  /* 0x0000000000007918 */ /* 0x000fe20000000000 */
[----:B------:R-:W-:Y:S01]  /*46d0*/  ULEA UR5, UR55, UR4, 0x18 ;  /* 0x0000000437057291 */ /* 0x000fe2000f8ec0ff */
[----:B------:R-:W-:Y:S02]  /*46e0*/  UMOV UR6, 0x400 ;  /* 0x0000040000067882 */ /* 0x000fe40000000000 */
[----:B------:R-:W-:-:S06]  /*46f0*/  ULEA UR6, UR55, UR6, 0x18 ;  /* 0x0000000637067291 */ /* 0x000fcc000f8ec0ff */
[----:B------:R-:W2:Y:S02]  /*4700*/  LDS.U8 R0, [UR5+0x1c] ;  /* 0x00001c05ff007984 */ /* 0x000ea40008000000 */
[----:B--2---:R-:W-:-:S13]  /*4710*/  ISETP.NE.AND P0, PT, R0, RZ, PT ;  /* 0x000000ff0000720c */ /* 0x004fda0003f05270 */
[----:B------:R-:W-:Y:S05]  /*4720*/  @P0 BRA `(.L_x_89) ;  /* 0x0000000400080947 */ /* 0x000fea0003800000 */
[----:B------:R-:W-:Y:S02]  /*4730*/  UISETP.NE.U32.AND UP1, UPT, UR33, 0x1, UPT ;  /* 0x000000012100788c */ /* 0x000fe4000bf25070 */
[----:B------:R-:W-:-:S07]  /*4740*/  UIADD3 UR7, UPT, UPT, UR5, 0x8, URZ ;  /* 0x0000000805077890 */ /* 0x000fce000fffe0ff */
[----:B------:R-:W-:Y:S05]  /*4750*/  BRA.U !UP1, `(.L_x_90) ;  /* 0x00000001099c7547 */ /* 0x000fea000b800000 */
[----:B------:R-:W-:Y:S01]  /*4760*/  ELECT P0, URZ, PT ;  /* 0x0000000000ff782f */ /* 0x000fe20003800000 */
[----:B------:R-:W-:-:S12]  /*4770*/  BSSY B0, `(.L_x_90) ;  /* 0x0000025000007945 */ /* 0x000fd80003800000 */
[----:B------:R-:W-:Y:S05]  /*4780*/  @!P0 BRA `(.L_x_91) ;  /* 0x00000000008c8947 */ /* 0x000fea0003800000 */
[----:B------:R-:W-:-:S05]  /*4790*/  UMOV UR4, 0x10 ;  /* 0x0000001000047882 */ /* 0x000fca0000000000 */
[----:B------:R-:W-:Y:S04]  /*47a0*/  DEPBAR.LE SB2, 0x36 ;  /* 0x0000ad800000791a */ /* 0x000fe80000000000 */
[----:B------:R-:W2:Y:S02]  /*47b0*/  UTCATOMSWS.2CTA.FIND_AND_SET.ALIGN UP0, UR4, UR4 ;  /* 0x00000004000475e3 */ /* 0x000ea40008200800 */
[----:B--2---:R-:W-:Y:S01]  /*47c0*/  MOV R10, UR4 ;  /* 0x00000004000a7c02 */ /* 0x004fe20008000f00 */
[----:B------:R-:W-:Y:S06]  /*47d0*/  BRA.U UP0, `(.L_x_92) ;  /* 0x0000000100187547 */ /* 0x000fec000b800000 */
.L_x_93:
[----:B------:R-:W-:Y:S05]  /*47e0*/  NANOSLEEP 0x64 ;  /* 0x000000640000795d */ /* 0x000fea0003800000 */
[----:B------:R-:W-:-:S05]  /*47f0*/  UMOV UR4, 0x10 ;  /* 0x0000001000047882 */ /* 0x000fca0000000000 */
[----:B------:R-:W-:Y:S04]  /*4800*/  DEPBAR.LE SB2, 0x36 ;  /* 0x0000ad800000791a */ /* 0x000fe80000000000 */
[----:B------:R-:W2:Y:S02]  /*4810*/  UTCATOMSWS.2CTA.FIND_AND_SET.ALIGN UP0, UR4, UR4 ;  /* 0x00000004000475e3 */ /* 0x000ea40008200800 */
[----:B--2---:R-:W-:Y:S01]  /*4820*/  MOV R10, UR4 ;  /* 0x00000004000a7c02 */ /* 0x004fe20008000f00 */
[----:B------:R-:W-:Y:S05]  /*4830*/  BRA.U !UP0, `(.L_x_93) ;  /* 0xfffffffd08e87547 */ /* 0x000fea000b83ffff */
.L_x_92:
[----:B------:R-:W2:Y:S01]  /*4840*/  LDS R6, [UR5+0x10] ;  /* 0x00001005ff067984 */ /* 0x000ea20008000800 */
[----:B------:R-:W-:Y:S01]  /*4850*/  IMAD.U32 R0, RZ, RZ, UR6 ;  /* 0x00000006ff007e24 */ /* 0x000fe2000f8e00ff */
[----:B------:R-:W-:-:S03]  /*4860*/  MOV R4, UR34 ;  /* 0x0000002200047c02 */ /* 0x000fc60008000f00 */
[----:B------:R-:W-:Y:S01]  /*4870*/  VIADD R0, R0, 0x310 ;  /* 0x0000031000007836 */ /* 0x000fe20000000000 */
[----:B--2---:R-:W-:-:S04]  /*4880*/  SHF.L.U32 R6, R6, 0x1f, RZ ;  /* 0x0000001f06067819 */ /* 0x004fc800000006ff */
[----:B------:R-:W2:Y:S02]  /*4890*/  SYNCS.PHASECHK.TRANS64.TRYWAIT P0, [UR5+0x8], R6 ;  /* 0x00000806ff0075a7 */ /* 0x000ea40008001105 */
[----:B--2---:R-:W-:Y:S05]  /*48a0*/  @P0 BRA `(.L_x_94) ;  /* 0x0000000000080947 */ /* 0x004fea0003800000 */
[----:B------:R-:W2:Y:S02]  /*48b0*/  SYNCS.PHASECHK.TRANS64.TRYWAIT P0, [UR5+0x8], R6 ;  /* 0x00000806ff0075a7 */ /* 0x000ea40008001105 */
[----:B--2---:R-:W-:Y:S05]  /*48c0*/  @!P0 BRA `(.L_x_95) ;  /* 0x0000004800d08947 */ /* 0x004fea0003800000 */
.L_x_94:
[----:B------:R-:W-:Y:S01]  /*48d0*/  PRMT R4, R4, 0x654, R0 ;  /* 0x0000065404047816 */ /* 0x000fe20000000000 */
[----:B------:R-:W-:Y:S01]  /*48e0*/  HFMA2 R0, -RZ, RZ, 0, 5.9604644775390625e-08 ;  /* 0x00000001ff007431 */ /* 0x000fe200000001ff */
[----:B------:R-:W-:Y:S01]  /*48f0*/  UPRMT UR4, UR34, 0x654, UR7 ;  /* 0x0000065422047896 */ /* 0x000fe20008000007 */
[----:B------:R-:W-:Y:S02]  /*4900*/  IMAD.MOV.U32 R8, RZ, RZ, 0xffff ;  /* 0x0000ffffff087424 */ /* 0x000fe400078e00ff */
[----:B--2---:R-:W-:Y:S02]  /*4910*/  IMAD.MOV.U32 R6, RZ, RZ, 0x4 ;  /* 0x00000004ff067424 */ /* 0x004fe400078e00ff */
[----:B------:R-:W-:Y:S01]  /*4920*/  IMAD.SHL.U32 R9, R10, 0x20, RZ ;  /* 0x000000200a097824 */ /* 0x000fe200078e00ff */
[----:B------:R-:W-:Y:S02]  /*4930*/  MOV R5, UR4 ;  /* 0x0000000400057c02 */ /* 0x000fe40008000f00 */
[-C--:B------:R-:W-:Y:S01]  /*4940*/  SHF.L.U32 R8, R8, R10.reuse, RZ ;  /* 0x0000000a08087219 */ /* 0x080fe200000006ff */
[----:B------:R2:W-:Y:S01]  /*4950*/  SYNCS.ARRIVE.TRANS64.RED RZ, [UR4], R6 ;  /* 0x00000006ffff79a7 */ /* 0x0005e20008000404 */
[----:B------:R-:W-:Y:S01]  /*4960*/  SHF.L.U32 R7, R0, R10, RZ ;  /* 0x0000000a00077219 */ /* 0x000fe200000006ff */
[----:B------:R2:W-:Y:S04]  /*4970*/  STS [UR6+0x310], R9 ;  /* 0x00031009ff007988 */ /* 0x0005e80008000806 */
[----:B------:R2:W-:Y:S04]  /*4980*/  STAS [R4.64], R10 ;  /* 0x0000000a04007dbd */ /* 0x0005e8000c0008ff */
[----:B------:R2:W-:Y:S04]  /*4990*/  ATOMS.OR RZ, [UR5+0x14], R8 ;  /* 0x00001408ffff798c */ /* 0x0005e8000b000005 */
[----:B------:R2:W-:Y:S04]  /*49a0*/  ATOMS.OR RZ, [UR5+0x18], R7 ;  /* 0x00001807ffff798c */ /* 0x0005e8000b000005 */
[----:B------:R2:W-:Y:S02]  /*49b0*/  ATOMS.XOR RZ, [UR5+0x10], R0 ;  /* 0x00001000ffff798c */ /* 0x0005e4000b800005 */
.L_x_91:
[----:B-1----:R-:W-:Y:S05]  /*49c0*/  BSYNC B0 ;  /* 0x0000000000007941 */ /* 0x002fea0003800000 */
.L_x_90:
[----:B------:R-:W-:Y:S05]  /*49d0*/  BRA.U UP1, `(.L_x_96) ;  /* 0x00000001016c7547 */ /* 0x000fea000b800000 */
[----:B------:R-:W-:-:S03]  /*49e0*/  UMOV UR4, 0xffffffff ;  /* 0xffffffff00047882 */ /* 0x000fc60000000000 */
[----:B------:R-:W-:Y:S05]  /*49f0*/  BRA.DIV UR4, `(.L_x_97) ;  /* 0x0000004a049c7947 */ /* 0x000fea000b800000 */
[----:B------:R-:W-:-:S13]  /*4a00*/  ELECT P0, URZ, PT ;  /* 0x0000000000ff782f */ /* 0x000fda0003800000 */
.L_x_227:
[----:B------:R-:W-:Y:S05]  /*4a10*/  @!P0 BRA `(.L_x_96) ;  /* 0x00000000005c8947 */ /* 0x000fea0003800000 */
[----:B--2---:R-:W2:Y:S02]  /*4a20*/  LDS R4, [UR5+0x10] ;  /* 0x00001005ff047984 */ /* 0x004ea40008000800 */
[----:B--2---:R-:W-:-:S04]  /*4a30*/  SHF.L.U32 R4, R4, 0x1f, RZ ;  /* 0x0000001f04047819 */ /* 0x004fc800000006ff */
[----:B------:R-:W2:Y:S02]  /*4a40*/  SYNCS.PHASECHK.TRANS64.TRYWAIT P0, [UR5+0x8], R4 ;  /* 0x00000804ff0075a7 */ /* 0x000ea40008001105 */
[----:B--2---:R-:W-:Y:S05]  /*4a50*/  @P0 BRA `(.L_x_98) ;  /* 0x0000000000080947 */ /* 0x004fea0003800000 */
[----:B------:R-:W2:Y:S02]  /*4a60*/  SYNCS.PHASECHK.TRANS64.TRYWAIT P0, [UR5+0x8], R4 ;  /* 0x00000804ff0075a7 */ /* 0x000ea40008001105 */
[----:B--2---:R-:W-:Y:S05]  /*4a70*/  @!P0 BRA `(.L_x_99) ;  /* 0x0000004800a08947 */ /* 0x004fea0003800000 */
.L_x_98:
[----:B------:R-:W3:Y:S01]  /*4a80*/  LDS R6, [UR6+0x310] ;  /* 0x00031006ff067984 */ /* 0x000ee20008000800 */
[----:B--2---:R-:W-:Y:S02]  /*4a90*/  HFMA2 R0, -RZ, RZ, 0, 5.9604644775390625e-08 ;  /* 0x00000001ff007431 */ /* 0x004fe400000001ff */
[----:B------:R-:W-:Y:S01]  /*4aa0*/  IMAD.MOV.U32 R4, RZ, RZ, 0xffff ;  /* 0x0000ffffff047424 */ /* 0x000fe200078e00ff */
[----:B------:R-:W-:Y:S01]  /*4ab0*/  UPRMT UR4, UR34, 0x654, UR7 ;  /* 0x0000065422047896 */ /* 0x000fe20008000007 */
[----:B---3--:R-:W-:-:S03]  /*4ac0*/  IMAD.SHL.U32 R5, R6, 0x20, RZ ;  /* 0x0000002006057824 */ /* 0x008fc600078e00ff */
[-C--:B------:R-:W-:Y:S02]  /*4ad0*/  SHF.L.U32 R4, R4, R6.reuse, RZ ;  /* 0x0000000604047219 */ /* 0x080fe400000006ff */
[----:B------:R-:W-:Y:S01]  /*4ae0*/  SHF.L.U32 R6, R0, R6, RZ ;  /* 0x0000000600067219 */ /* 0x000fe200000006ff */
[----:B------:R3:W-:Y:S04]  /*4af0*/  STS [UR6+0x310], R5 ;  /* 0x00031005ff007988 */ /* 0x0007e80008000806 */
[----:B------:R3:W-:Y:S04]  /*4b00*/  ATOMS.OR RZ, [UR5+0x14], R4 ;  /* 0x00001404ffff798c */ /* 0x0007e8000b000005 */
[----:B------:R3:W-:Y:S01]  /*4b10*/  ATOMS.OR RZ, [UR5+0x18], R6 ;  /* 0x00001806ffff798c */ /* 0x0007e2000b000005 */
[----:B------:R-:W-:Y:S03]  /*4b20*/  SYNCS.ARRIVE.TRANS64.RED.A1T0 RZ, [UR4], RZ ;  /* 0x000000ffffff79a7 */ /* 0x000fe60008100404 */
[----:B------:R3:W-:Y:S01]  /*4b30*/  ATOMS.XOR RZ, [UR5+0x10], R0 ;  /* 0x00001000ffff798c */ /* 0x0007e2000b800005 */
[----:B------:R-:W-:Y:S05]  /*4b40*/  BRA `(.L_x_96) ;  /* 0x0000000000107947 */ /* 0x000fea0003800000 */
.L_x_89:
[----:B------:R-:W-:Y:S02]  /*4b50*/  MOV R0, 0xffffffff ;  /* 0xffffffff00007802 */ /* 0x000fe40000000f00 */
[----:B------:R-:W-:-:S03]  /*4b60*/  MOV R4, 0x4b90 ;  /* 0x00004b9000047802 */ /* 0x000fc60000000f00 */
[----:B------:R2:W-:Y:S04]  /*4b70*/  STS [UR6+0x310], R0 ;  /* 0x00031000ff007988 */ /* 0x0005e80008000806 */
[----:B-12--5:R-:W-:Y:S05]  /*4b80*/  CALL.REL.NOINC `($__internal_1_$__cuda_sm10x_tcgen05_guardrail_trap_phase_invalid_during_alloc) ;  /* 0x0000004c00a87944 */ /* 0x026fea0003c00000 */
.L_x_96:
[----:B------:R-:W-:Y:S05]  /*4b90*/  WARPSYNC.ALL ;  /* 0x0000000000007948 */ /* 0x000fea0003800000 */
[----:B------:R-:W4:Y:S01]  /*4ba0*/  S2UR UR4, SR_CgaCtaId ;  /* 0x00000000000479c3 */ /* 0x000f220000008800 */
[----:B------:R-:W-:Y:S01]  /*4bb0*/  UMOV UR17, 0x400 ;  /* 0x0000040000117882 */ /* 0x000fe20000000000 */
[----:B------:R-:W-:-:S06]  /*4bc0*/  NOP ;  /* 0x0000000000007918 */ /* 0x000fcc0000000000 */
[----:B------:R-:W-:Y:S06]  /*4bd0*/  BAR.ARV 0x6, 0xa0 ;  /* 0x0182800000007b1d */ /* 0x000fec0000002000 */
[----:B------:R-:W1:Y:S01]  /*4be0*/  LDCU UR6, c[0x0][0x38c] ;  /* 0x00007180ff0677ac */ /* 0x000e620008000800 */
[----:B------:R-:W-:Y:S01]  /*4bf0*/  LOP3.LUT R3, R3, 0xffff, RZ, 0xc0, !PT ;  /* 0x0000ffff03037812 */ /* 0x000fe200078ec0ff */
[----:B--2---:R-:W-:Y:S01]  /*4c00*/  IMAD.MOV.U32 R9, RZ, RZ, 0x1 ;  /* 0x00000001ff097424 */ /* 0x004fe200078e00ff */
[----:B------:R-:W-:Y:S01]  /*4c10*/  LOP3.LUT R2, R2, 0xffff, RZ, 0xc0, !PT ;  /* 0x0000ffff02027812 */ /* 0x000fe200078ec0ff */
[----:B------:R-:W-:Y:S01]  /*4c20*/  IMAD.MOV.U32 R8, RZ, RZ, RZ ;  /* 0x000000ffff087224 */ /* 0x000fe200078e00ff */
[----:B------:R-:W-:Y:S01]  /*4c30*/  R2UR UR20, R3 ;  /* 0x00000000031472ca */ /* 0x000fe200000e0000 */
[----:B------:R-:W-:Y:S01]  /*4c40*/  UMOV UR24, URZ ;  /* 0x000000ff00187c82 */ /* 0x000fe20008000000 */
[----:B------:R-:W-:-:S02]  /*4c50*/  R2UR UR30, R2 ;  /* 0x00000000021e72ca */ /* 0x000fc400000e0000 */
[----:B------:R-:W-:Y:S01]  /*4c60*/  CS2R R2, SRZ ;  /* 0x0000000000027805 */ /* 0x000fe2000001ff00 */
[----:B------:R-:W-:Y:S01]  /*4c70*/  UMOV UR15, URZ ;  /* 0x000000ff000f7c82 */ /* 0x000fe20008000000 */
[----:B----4-:R-:W-:Y:S01]  /*4c80*/  ULEA UR17, UR4, UR17, 0x18 ;  /* 0x0000001104117291 */ /* 0x010fe2000f8ec0ff */
[----:B------:R-:W-:Y:S01]  /*4c90*/  UMOV UR14, URZ ;  /* 0x000000ff000e7c82 */ /* 0x000fe20008000000 */
[----:B------:R-:W-:Y:S02]  /*4ca0*/  UISETP.NE.AND UP3, UPT, UR33, URZ, UPT ;  /* 0x000000ff2100728c */ /* 0x000fe4000bf65270 */
[----:B------:R-:W-:Y:S02]  /*4cb0*/  UIADD3 UR5, UPT, UPT, UR17, 0x2600, URZ ;  /* 0x0000260011057890 */ /* 0x000fe4000fffe0ff */
[----:B------:R-:W-:-:S03]  /*4cc0*/  UIADD3 UR4, UPT, UPT, UR17, 0x26600, URZ ;  /* 0x0002660011047890 */ /* 0x000fc6000fffe0ff */
[----:B---3--:R-:W2:Y:S01]  /*4cd0*/  LDS R0, [UR17+0x310] ;  /* 0x00031011ff007984 */ /* 0x008ea20008000800 */
[----:B-1----:R-:W-:Y:S02]  /*4ce0*/  UIADD3 UR6, UPT, UPT, UR6, 0x3f, URZ ;  /* 0x0000003f06067890 */ /* 0x002fe4000fffe0ff */
[----:B------:R-:W-:Y:S02]  /*4cf0*/  USHF.R.U32.HI UR5, URZ, 0x4, UR5 ;  /* 0x00000004ff057899 */ /* 0x000fe40008011605 */
[----:B------:R-:W-:Y:S02]  /*4d00*/  USHF.R.S32.HI UR25, URZ, 0x1f, UR6 ;  /* 0x0000001fff197899 */ /* 0x000fe40008011406 */
[----:B------:R-:W-:Y:S02]  /*4d10*/  USHF.R.U32.HI UR4, URZ, 0x4, UR4 ;  /* 0x00000004ff047899 */ /* 0x000fe40008011604 */
[----:B------:R-:W-:Y:S02]  /*4d20*/  ULEA.HI UR25, UR25, UR6, URZ, 0x6 ;  /* 0x0000000619197291 */ /* 0x000fe4000f8f30ff */
[----:B------:R-:W-:-:S02]  /*4d30*/  ULOP3.LUT UR5, UR5, 0x3fff, URZ, 0xc0, !UPT ;  /* 0x00003fff05057892 */ /* 0x000fc4000f8ec0ff */
[----:B------:R-:W-:Y:S02]  /*4d40*/  USHF.R.S32.HI UR25, URZ, 0x6, UR25 ;  /* 0x00000006ff197899 */ /* 0x000fe40008011419 */
[----:B------:R-:W-:Y:S02]  /*4d50*/  ULOP3.LUT UR22, UR4, 0x3fff, URZ, 0xc0, !UPT ;  /* 0x00003fff04167892 */ /* 0x000fe4000f8ec0ff */
[----:B------:R-:W-:Y:S02]  /*4d60*/  UISETP.LT.AND UP0, UPT, UR25, 0x1, UPT ;  /* 0x000000011900788c */ /* 0x000fe4000bf01270 */
[----:B------:R-:W-:Y:S02]  /*4d70*/  ULOP3.LUT UR21, UR5, 0x10000, URZ, 0xfc, !UPT ;  /* 0x0001000005157892 */ /* 0x000fe4000f8efcff */
[----:B------:R-:W-:Y:S02]  /*4d80*/  ULOP3.LUT UR22, UR22, 0x10000, URZ, 0xfc, !UPT ;  /* 0x0001000016167892 */ /* 0x000fe4000f8efcff */
[----:B------:R-:W-:Y:S01]  /*4d90*/  USEL UR31, UR25, 0x1, !UP0 ;  /* 0x00000001191f7887 */ /* 0x000fe2000c000000 */
[----:B------:R-:W-:Y:S01]  /*4da0*/  UMOV UR28, 0x0 ;  /* 0x00000000001c7882 */ /* 0x000fe20000000000 */
[----:B------:R-:W-:Y:S01]  /*4db0*/  UMOV UR29, 0x81004a0 ;  /* 0x081004a0001d7882 */ /* 0x000fe20000000000 */
[----:B------:R-:W-:Y:S01]  /*4dc0*/  UMOV UR26, 0x0 ;  /* 0x00000000001a7882 */ /* 0x000fe20000000000 */
[----:B------:R-:W-:Y:S01]  /*4dd0*/  UMOV UR27, 0x81004a0 ;  /* 0x081004a0001b7882 */ /* 0x000fe20000000000 */
[----:B--2---:R-:W-:-:S15]  /*4de0*/  R2UR UR32, R0 ;  /* 0x00000000002072ca */ /* 0x004fde00000e0000 */
.L_x_107:
[C---:B------:R-:W-:Y:S02]  /*4df0*/  LEA R0, R8.reuse, UR17, 0x3 ;  /* 0x0000001108007c11 */ /* 0x040fe4000f8e18ff */
[----:B------:R-:W-:Y:S02]  /*4e00*/  SHF.L.U32 R4, R3, 0x1f, RZ ;  /* 0x0000001f03047819 */ /* 0x000fe400000006ff */
[----:B------:R-:W-:Y:S02]  /*4e10*/  LEA R5, R8, UR17, 0x4 ;  /* 0x0000001108057c11 */ /* 0x000fe4000f8e20ff */
[----:B------:R-:W1:Y:S02]  /*4e20*/  SYNCS.PHASECHK.TRANS64.TRYWAIT P0, [R0+URZ+0x260], R4 ;  /* 0x00026004000075a7 */ /* 0x000e6400080011ff */
[----:B-1-3--:R-:W-:Y:S05]  /*4e30*/  @!P0 BRA `(.L_x_100) ;  /* 0x0000004400c88947 */ /* 0x00afea0003800000 */
.L_x_228:
[----:B-1----:R-:W1:Y:S01]  /*4e40*/  LDS.128 R4, [R5+0x2f0] ;  /* 0x0002f00005047984 */ /* 0x002e620000000c00 */
[----:B------:R-:W-:Y:S02]  /*4e50*/  VIADD R0, R0, 0x270 ;  /* 0x0000027000007836 */ /* 0x000fe40000000000 */
[----:B------:R-:W-:Y:S01]  /*4e60*/  VIADD R8, R8, 0x1 ;  /* 0x0000000108087836 */ /* 0x000fe20000000000 */
[----:B------:R-:W-:Y:S01]  /*4e70*/  @!PT LDS RZ, [RZ] ;  /* 0x00000000fffff984 */ /* 0x000fe20000000800 */
[----:B------:R-:W-:Y:S01]  /*4e80*/  @!PT LDS RZ, [RZ] ;  /* 0x00000000fffff984 */ /* 0x000fe20000000800 */
[----:B------:R-:W-:Y:S01]  /*4e90*/  @!PT LDS RZ, [RZ] ;  /* 0x00000000fffff984 */ /* 0x000fe20000000800 */
[----:B------:R-:W-:Y:S01]  /*4ea0*/  @!PT LDS RZ, [RZ] ;  /* 0x00000000fffff984 */ /* 0x000fe20000000800 */
[----:B------:R2:W-:Y:S06]  /*4eb0*/  MEMBAR.ALL.CTA ;  /* 0x0000000000007992 */ /* 0x0005ec0000008000 */
[----:B--2---:R-:W2:Y:S01]  /*4ec0*/  FENCE.VIEW.ASYNC.S ;  /* 0x00000000000073c6 */ /* 0x004ea20000000000 */
[----:B------:R-:W-:-:S04]  /*4ed0*/  PRMT R0, RZ, 0x654, R0 ;  /* 0x00000654ff007816 */ /* 0x000fc80000000000 */
[----:B--2---:R2:W-:Y:S01]  /*4ee0*/  SYNCS.ARRIVE.TRANS64.RED.A1T0 RZ, [R0+URZ], RZ ;  /* 0x000000ff00ff79a7 */ /* 0x0045e200081004ff */
[----:B-1----:R-:W-:Y:S01]  /*4ef0*/  LOP3.LUT P1, RZ, R6, 0x1, RZ, 0xc0, !PT ;  /* 0x0000000106ff7812 */ /* 0x002fe2000782c0ff */
[----:B--2---:R-:W-:-:S12]  /*4f00*/  BRA.U UP3, `(.L_x_101) ;  /* 0x0000000103e07547 */ /* 0x004fd8000b800000 */
[----:B------:R-:W1:Y:S01]  /*4f10*/  LDCU UR4, c[0x0][0x38c] ;  /* 0x00007180ff0477ac */ /* 0x000e620008000800 */
[----:B------:R-:W-:Y:S02]  /*4f20*/  PLOP3.LUT P2, PT, PT, PT, PT, 0x80, 0x8 ;  /* 0x000000000008781c */ /* 0x000fe40003f4f070 */
[----:B------:R-:W-:Y:S01]  /*4f30*/  SHF.L.U32 R4, R9, 0x1f, RZ ;  /* 0x0000001f09047819 */ /* 0x000fe200000006ff */
[----:B------:R-:W-:Y:S02]  /*4f40*/  ULEA UR23, UR24, UR17, 0x3 ;  /* 0x0000001118177291 */ /* 0x000fe4000f8e18ff */
[----:B------:R-:W-:Y:S02]  /*4f50*/  ULEA UR18, UR24, UR32, 0x5 ;  /* 0x0000002018127291 */ /* 0x000fe4000f8e28ff */
[----:B-1----:R-:W-:-:S06]  /*4f60*/  UISETP.GE.AND UP0, UPT, UR4, 0x1, UPT ;  /* 0x000000010400788c */ /* 0x002fcc000bf06270 */
[----:B------:R-:W-:-:S05]  /*4f70*/  PLOP3.LUT P0, PT, PT, PT, UP0, 0x80, 0x8 ;  /* 0x000000000008781c */ /* 0x000fca0003f0f008 */
[----:B------:R-:W-:-:S08]  /*4f80*/  @UP0 ULEA UR4, UR15, UR17, 0x3 ;  /* 0x000000110f040291 */ /* 0x000fd0000f8e18ff */
[----:B------:R-:W-:-:S04]  /*4f90*/  @P0 SHF.L.U32 R0, R2, 0x1f, RZ ;  /* 0x0000001f02000819 */ /* 0x000fc800000006ff */
[----:B------:R1:W2:Y:S01]  /*4fa0*/  @P0 SYNCS.PHASECHK.TRANS64.TRYWAIT P2, [UR4], R0 ;  /* 0x00000000ff0005a7 */ /* 0x0002a20008041104 */
[----:B------:R-:W3:Y:S02]  /*4fb0*/  SYNCS.PHASECHK.TRANS64.TRYWAIT P0, [UR23+0x2a0], R4 ;  /* 0x0002a004ff0075a7 */ /* 0x000ee40008001117 */
[----:B-123--:R-:W-:Y:S05]  /*4fc0*/  @!P0 BRA `(.L_x_102) ;  /* 0x0000004400788947 */ /* 0x00efea0003800000 */
.L_x_230:
[----:B------:R-:W-:Y:S01]  /*4fd0*/  UMOV UR19, UR14 ;  /* 0x0000000e00137c82 */ /* 0x000fe20008000000 */
[----:B------:R-:W-:Y:S05]  /*4fe0*/  BRA.U !UP0, `(.L_x_103) ;  /* 0x0000000108987547 */ /* 0x000fea000b800000 */
[----:B------:R-:W-:Y:S02]  /*4ff0*/  UIADD3 UR19, UPT, UPT, UR31, UR14, URZ ;  /* 0x0000000e1f137290 */ /* 0x000fe4000fffe0ff */
[----:B------:R-:W-:Y:S01]  /*5000*/  UPLOP3.LUT UP2, UPT, UPT, UPT, UPT, 0x40, 0x4 ;  /* 0x000000000004789c */ /* 0x000fe20003f4e870 */
[----:B------:R-:W-:Y:S01]  /*5010*/  UMOV UR16, UR25 ;  /* 0x0000001900107c82 */ /* 0x000fe20008000000 */
[----:B------:R-:W-:-:S09]  /*5020*/  UMOV UR6, UR15 ;  /* 0x0000000f00067c82 */ /* 0x000fd20008000000 */
.L_x_106:
[----:B--2---:R-:W-:Y:S01]  /*5030*/  ULEA UR5, UR6, UR17, 0x3 ;  /* 0x0000001106057291 */ /* 0x004fe2000f8e18ff */
[----:B---3--:R-:W-:Y:S11]  /*5040*/  @P2 BRA `(.L_x_104) ;  /* 0x00000000000c2947 */ /* 0x008ff60003800000 */
[----:B-1----:R-:W-:Y:S04]  /*5050*/  SHF.L.U32 R4, R2, 0x1f, RZ ;  /* 0x0000001f02047819 */ /* 0x002fe800000006ff */
[----:B------:R-:W1:Y:S02]  /*5060*/  SYNCS.PHASECHK.TRANS64.TRYWAIT P0, [UR5], R4 ;  /* 0x00000004ff0075a7 */ /* 0x000e640008001105 */
[----:B-1----:R-:W-:Y:S05]  /*5070*/  @!P0 BRA `(.L_x_105) ;  /* 0x0000004400648947 */ /* 0x002fea0003800000 */
.L_x_104:
[----:B------:R-:W-:Y:S01]  /*5080*/  UISETP.NE.AND UP0, UPT, UR16, 0x1, UPT ;  /* 0x000000011000788c */ /* 0x000fe2000bf05270 */
[----:B------:R-:W-:Y:S01]  /*5090*/  PLOP3.LUT P2, PT, PT, PT, PT, 0x80, 0x8 ;  /* 0x000000000008781c */ /* 0x000fe20003f4f070 */
[----:B------:R-:W-:Y:S02]  /*50a0*/  UIADD3 UR4, UPT, UPT, UR6, 0x1, URZ ;  /* 0x0000000106047890 */ /* 0x000fe4000fffe0ff */
[----:B------:R-:W-:Y:S02]  /*50b0*/  ULEA UR12, UR6, UR22, 0x7 ;  /* 0x00000016060c7291 */ /* 0x000fe4000f8e38ff */
[----:B------:R-:W-:Y:S01]  /*50c0*/  UISETP.NE.AND UP1, UPT, UR4, 0x24, UPT ;  /* 0x000000240400788c */ /* 0x000fe2000bf25270 */
[----:B------:R-:W-:Y:S01]  /*50d0*/  PLOP3.LUT P0, PT, PT, PT, UP0, 0x80, 0x8 ;  /* 0x000000000008781c */ /* 0x000fe20003f0f008 */
[----:B------:R-:W-:Y:S02]  /*50e0*/  UIADD3 UR10, UPT, UPT, UR12, 0x2, URZ ;  /* 0x000000020c0a7890 */ /* 0x000fe4000fffe0ff */
[----:B------:R-:W-:Y:S02]  /*50f0*/  USEL UR7, URZ, 0x1, UP1 ;  /* 0x00000001ff077887 */ /* 0x000fe40008800000 */
[----:B------:R-:W-:Y:S02]  /*5100*/  USEL UR15, UR4, URZ, UP1 ;  /* 0x000000ff040f7287 */ /* 0x000fe40008800000 */
[----:B------:R-:W-:Y:S02]  /*5110*/  UIADD3 UR14, UPT, UPT, UR14, 0x1, URZ ;  /* 0x000000010e0e7890 */ /* 0x000fe4000fffe0ff */
[----:B------:R-:W-:Y:S01]  /*5120*/  @UP0 ULEA UR4, UR15, UR17, 0x3 ;  /* 0x000000110f040291 */ /* 0x000fe2000f8e18ff */
[----:B------:R-:W-:Y:S01]  /*5130*/  LOP3.LUT R2, R2, UR7, RZ, 0x3c, !PT ;  /* 0x0000000702027c12 */ /* 0x000fe2000f8e3cff */
[----:B------:R-:W-:Y:S01]  /*5140*/  UIADD3 UR7, UPT, UPT, UR5, 0x120, URZ ;  /* 0x0000012005077890 */ /* 0x000fe2000fffe0ff */
[----:B------:R-:W-:Y:S02]  /*5150*/  UMOV UR13, 0x80004020 ;  /* 0x80004020000d7882 */ /* 0x000fe40000000000 */
[----:B-1----:R-:W-:Y:S01]  /*5160*/  @P0 SHF.L.U32 R0, R2, 0x1f, RZ ;  /* 0x0000001f02000819 */ /* 0x002fe200000006ff */
[----:B------:R-:W-:Y:S01]  /*5170*/  UMOV UR5, 0x80004020 ;  /* 0x8000402000057882 */ /* 0x000fe20000000000 */
[----:B------:R-:W-:Y:S01]  /*5180*/  UMOV UR11, 0x80004020 ;  /* 0x80004020000b7882 */ /* 0x000fe20000000000 */
[----:B------:R-:W-:Y:S01]  /*5190*/  UMOV UR9, 0x80004020 ;  /* 0x8000402000097882 */ /* 0x000fe20000000000 */
[----:B------:R2:W3:Y:S01]  /*51a0*/  @P0 SYNCS.PHASECHK.TRANS64.TRYWAIT P2, [UR4], R0 ;  /* 0x00000000ff0005a7 */ /* 0x0004e20008041104 */
[----:B------:R-:W-:Y:S02]  /*51b0*/  ULEA UR4, UR6, UR21, 0x8 ;  /* 0x0000001506047291 */ /* 0x000fe4000f8e40ff */
[----:B------:R-:W-:Y:S02]  /*51c0*/  UISETP.NE.AND UP0, UPT, UR14, UR19, UPT ;  /* 0x000000130e00728c */ /* 0x000fe4000bf05270 */
[----:B------:R-:W-:Y:S02]  /*51d0*/  UIADD3 UR8, UPT, UPT, UR4, 0x2, URZ ;  /* 0x0000000204087890 */ /* 0x000fe4000fffe0ff */
[----:B------:R-:W-:Y:S01]  /*51e0*/  UIADD3 UR16, UPT, UPT, UR16, -0x1, URZ ;  /* 0xffffffff10107890 */ /* 0x000fe2000fffe0ff */
[----:B------:R-:W-:Y:S02]  /*51f0*/  UMOV UR6, UR15 ;  /* 0x0000000f00067c82 */ /* 0x000fe40008000000 */
[----:B------:R2:W-:Y:S01]  /*5200*/  UTCIMMA.2CTA gdesc[UR4], gdesc[UR12], tmem[UR18], tmem[UR28], idesc[UR29], UP2 ;  /* 0x00ff1c0c040075ea */ /* 0x0005e20009200112 */
[----:B------:R-:W-:Y:S03]  /*5210*/  UPLOP3.LUT UP2, UPT, UPT, UPT, UPT, 0x80, 0x8 ;  /* 0x000000000008789c */ /* 0x000fe60003f4f070 */
[----:B------:R2:W-:Y:S01]  /*5220*/  UTCIMMA.2CTA gdesc[UR8], gdesc[UR10], tmem[UR18], tmem[UR26], idesc[UR27], UPT ;  /* 0x00ff1a0a080075ea */ /* 0x0005e2000ba00112 */
[----:B------:R2:W-:Y:S01]  /*5230*/  UTCBAR.2CTA.MULTICAST [UR7], URZ, UR20 ;  /* 0x000000ff070073e9 */ /* 0x0005e20008200814 */
[----:B------:R-:W-:Y:S06]  /*5240*/  BRA.U UP0, `(.L_x_106) ;  /* 0xfffffffd00787547 */ /* 0x000fec000b83ffff */
.L_x_103:
[----:B--2---:R-:W-:Y:S01]  /*5250*/  UIADD3 UR4, UPT, UPT, UR23, 0x280, URZ ;  /* 0x0000028017047890 */ /* 0x004fe2000fffe0ff */
[----:B------:R-:W-:-:S08]  /*5260*/  UMOV UR14, UR19 ;  /* 0x00000013000e7c82 */ /* 0x000fd00008000000 */
[----:B------:R2:W-:Y:S01]  /*5270*/  UTCBAR.2CTA.MULTICAST [UR4], URZ, UR30 ;  /* 0x000000ff040073e9 */ /* 0x0005e2000820081e */
[----:B------:R-:W-:Y:S02]  /*5280*/  NOP ;  /* 0x0000000000007918 */ /* 0x000fe40000000000 */
.L_x_101:
[----:B--2---:R-:W-:Y:S01]  /*5290*/  UIADD3 UR4, UPT, UPT, UR24, 0x1, URZ ;  /* 0x0000000118047890 */ /* 0x004fe2000fffe0ff */
[----:B------:R-:W-:-:S03]  /*52a0*/  ISETP.NE.AND P0, PT, R8, 0x2, PT ;  /* 0x000000020800780c */ /* 0x000fc60003f05270 */
[----:B------:R-:W-:Y:S01]  /*52b0*/  UISETP.NE.AND UP0, UPT, UR4, 0x4, UPT ;  /* 0x000000040400788c */ /* 0x000fe2000bf05270 */
[----:B-1----:R-:W-:Y:S02]  /*52c0*/  SEL R0, RZ, 0x1, P0 ;  /* 0x00000001ff007807 */ /* 0x002fe40000000000 */
[----:B------:R-:W-:Y:S01]  /*52d0*/  SEL R8, R8, RZ, P0 ;  /* 0x000000ff08087207 */ /* 0x000fe20000000000 */
[----:B------:R-:W-:Y:S01]  /*52e0*/  USEL UR5, URZ, 0x1, UP0 ;  /* 0x00000001ff057887 */ /* 0x000fe20008000000 */
[----:B------:R-:W-:Y:S01]  /*52f0*/  LOP3.LUT R3, R3, R0, RZ, 0x3c, !PT ;  /* 0x0000000003037212 */ /* 0x000fe200078e3cff */
[----:B------:R-:W-:-:S04]  /*5300*/  USEL UR24, UR4, URZ, UP0 ;  /* 0x000000ff04187287 */ /* 0x000fc80008000000 */
[----:B------:R-:W-:Y:S01]  /*5310*/  LOP3.LUT R9, R9, UR5, RZ, 0x3c, !PT ;  /* 0x0000000509097c12 */ /* 0x000fe2000f8e3cff */
[----:B------:R-:W-:Y:S07]  /*5320*/  @P1 BRA `(.L_x_107) ;  /* 0xfffffff800b01947 */ /* 0x000fee000383ffff */
[----:B------:R-:W1:Y:S01]  /*5330*/  S2UR UR8, SR_CgaCtaId ;  /* 0x00000000000879c3 */ /* 0x000e620000008800 */
[----:B------:R-:W-:Y:S01]  /*5340*/  ELECT P0, URZ, PT ;  /* 0x0000000000ff782f */ /* 0x000fe20003800000 */
[----:B------:R-:W-:Y:S01]  /*5350*/  HFMA2 R0, -RZ, RZ, 0, 5.9604644775390625e-08 ;  /* 0x00000001ff007431 */ /* 0x000fe200000001ff */
[----:B------:R-:W-:-:S05]  /*5360*/  UMOV UR4, 0x40 ;  /* 0x0000004000047882 */ /* 0x000fca0000000000 */
[----:B------:R-:W-:Y:S01]  /*5370*/  UVIRTCOUNT.DEALLOC.SMPOOL 0x80 ;  /* 0x000000800000784c */ /* 0x000fe20000000000 */
[----:B------:R-:W-:Y:S02]  /*5380*/  UISETP.NE.AND UP1, UPT, UR33, URZ, UPT ;  /* 0x000000ff2100728c */ /* 0x000fe4000bf25270 */
[----:B-1----:R-:W-:-:S09]  /*5390*/  ULEA UR8, UR8, UR4, 0x18 ;  /* 0x0000000408087291 */ /* 0x002fd2000f8ec0ff */
[----:B------:R1:W-:Y:S01]  /*53a0*/  @P0 STS.U8 [UR8+0x1c], R0 ;  /* 0x00001c00ff000988 */ /* 0x0003e20008000008 */
[----:B------:R-:W-:Y:S05]  /*53b0*/  BRA.U UP1, `(.L_x_108) ;  /* 0x0000000101a07547 */ /* 0x000fea000b800000 */
[----:B------:R-:W-:Y:S01]  /*53c0*/  UIADD3 UR7, UPT, UPT, UR17, 0x2a0, URZ ;  /* 0x000002a011077890 */ /* 0x000fe2000fffe0ff */
[----:B------:R-:W-:-:S03]  /*53d0*/  SHF.L.U32 R2, R9, 0x1f, RZ ;  /* 0x0000001f09027819 */ /* 0x000fc600000006ff */
[----:B------:R-:W-:-:S09]  /*53e0*/  ULEA UR4, UR24, UR7, 0x3 ;  /* 0x0000000718047291 */ /* 0x000fd2000f8e18ff */
[----:B------:R-:W2:Y:S02]  /*53f0*/  SYNCS.PHASECHK.TRANS64.TRYWAIT P0, [UR4], R2 ;  /* 0x00000002ff0075a7 */ /* 0x000ea40008001104 */
[----:B--2---:R-:W-:Y:S05]  /*5400*/  @!P0 BRA `(.L_x_109) ;  /* 0x0000004000988947 */ /* 0x004fea0003800000 */
.L_x_233:
        /* <DEDUP_REMOVED lines=9> */
.L_x_235:
        /* <DEDUP_REMOVED lines=9> */
.L_x_237:
[----:B------:R-:W-:-:S04]  /*5530*/  UIADD3 UR4, UPT, UPT, UR4, 0x1, URZ ;  /* 0x0000000104047890 */ /* 0x000fc8000fffe0ff */
[----:B------:R-:W-:-:S04]  /*5540*/  UISETP.NE.AND UP0, UPT, UR4, 0x4, UPT ;  /* 0x000000040400788c */ /* 0x000fc8000bf05270 */
[----:B------:R-:W-:Y:S02]  /*5550*/  USEL UR5, URZ, 0x1, UP0 ;  /* 0x00000001ff057887 */ /* 0x000fe40008000000 */
[----:B------:R-:W-:-:S04]  /*5560*/  USEL UR4, UR4, URZ, UP0 ;  /* 0x000000ff04047287 */ /* 0x000fc80008000000 */
[----:B------:R-:W-:Y:S01]  /*5570*/  ULEA UR4, UR4, UR7, 0x3 ;  /* 0x0000000704047291 */ /* 0x000fe2000f8e18ff */
[----:B------:R-:W-:-:S04]  /*5580*/  LOP3.LUT R2, R2, UR5, RZ, 0x3c, !PT ;  /* 0x0000000502027c12 */ /* 0x000fc8000f8e3cff */
[----:B------:R-:W-:Y:S01]  /*5590*/  SHF.L.U32 R2, R2, 0x1f, RZ ;  /* 0x0000001f02027819 */ /* 0x000fe200000006ff */
[----:B-1----:R-:W-:-:S04]  /*55a0*/  IMAD.U32 R0, RZ, RZ, UR4 ;  /* 0x00000004ff007e24 */ /* 0x002fc8000f8e00ff */
[----:B------:R1:W2:Y:S03]  /*55b0*/  SYNCS.PHASECHK.TRANS64.TRYWAIT P0, [R0+URZ], R2 ;  /* 0x00000002000075a7 */ /* 0x0002a600080011ff */
[----:B--2---:R-:W-:Y:S05]  /*55c0*/  @!P0 NANOSLEEP.SYNCS 0x989680 ;  /* 0x009896800000895d */ /* 0x004fea0003900000 */
[----:B------:R-:W2:Y:S02]  /*55d0*/  @!P0 SYNCS.PHASECHK.TRANS64 P0, [R0+URZ], R2 ;  /* 0x00000002000085a7 */ /* 0x000ea400080010ff */
[----:B--2---:R-:W-:Y:S05]  /*55e0*/  @P0 BRA `(.L_x_112) ;  /* 0x0000000000200947 */ /* 0x004fea0003800000 */
.L_x_113:
[----:B--2---:R2:W4:Y:S02]  /*55f0*/  SYNCS.PHASECHK.TRANS64.TRYWAIT P0, [R0+URZ], R2 ;  /* 0x00000002000075a7 */ /* 0x00452400080011ff */
[----:B----4-:R-:W-:Y:S05]  /*5600*/  @!P0 NANOSLEEP.SYNCS 0x989680 ;  /* 0x009896800000895d */ /* 0x010fea0003900000 */
[----:B------:R-:W4:Y:S02]  /*5610*/  @!P0 SYNCS.PHASECHK.TRANS64 P0, [R0+URZ], R2 ;  /* 0x00000002000085a7 */ /* 0x000f2400080010ff */
[----:B----4-:R-:W-:Y:S05]  /*5620*/  @!P0 BRA `(.L_x_113) ;  /* 0xfffffffc00f08947 */ /* 0x010fea000383ffff */
[----:B------:R-:W-:Y:S05]  /*5630*/  BRA `(.L_x_112) ;  /* 0x00000000000c7947 */ /* 0x000fea0003800000 */
.L_x_108:
[----:B------:R-:W-:-:S04]  /*5640*/  UIADD3 UR4, UPT, UPT, UR17, 0x2e0, URZ ;  /* 0x000002e011047890 */ /* 0x000fc8000fffe0ff */
[----:B------:R-:W-:-:S09]  /*5650*/  UPRMT UR4, UR34, 0x654, UR4 ;  /* 0x0000065422047896 */ /* 0x000fd20008000004 */
[----:B------:R-:W-:Y:S03]  /*5660*/  SYNCS.ARRIVE.TRANS64.RED.A1T0 RZ, [UR4], RZ ;  /* 0x000000ffffff79a7 */ /* 0x000fe60008100404 */
.L_x_112:
[----:B-12---:R-:W-:Y:S01]  /*5670*/  SHF.L.U32 R2, RZ, 0x1f, RZ ;  /* 0x0000001fff027819 */ /* 0x006fe200000006ff */
[----:B------:R-:W-:Y:S01]  /*5680*/  UIADD3 UR4, UPT, UPT, UR17, 0x2e0, URZ ;  /* 0x000002e011047890 */ /* 0x000fe2000fffe0ff */
[----:B------:R-:W-:Y:S02]  /*5690*/  PLOP3.LUT P0, PT, PT, PT, UP1, 0x80, 0x8 ;  /* 0x000000000008781c */ /* 0x000fe40003f0f018 */
[----:B------:R-:W1:Y:S02]  /*56a0*/  SYNCS.PHASECHK.TRANS64.TRYWAIT P1, [UR17+0x2e0], R2 ;  /* 0x0002e002ff0075a7 */ /* 0x000e640008021111 */
[----:B-1----:R-:W-:Y:S09]  /*56b0*/  @!P1 BRA `(.L_x_114) ;  /* 0x0000004000349947 */ /* 0x002ff20003800000 */
.L_x_239:
[----:B------:R-:W-:Y:S01]  /*56c0*/  @!UP1 UPRMT UR4, UR34, 0x654, UR4 ;  /* 0x0000065422049896 */ /* 0x000fe20008000004 */
[----:B------:R-:W-:Y:S01]  /*56d0*/  UMOV UR5, 0xffff ;  /* 0x0000ffff00057882 */ /* 0x000fe20000000000 */
[----:B------:R-:W-:-:S07]  /*56e0*/  UMOV UR6, 0x1 ;  /* 0x0000000100067882 */ /* 0x000fce0000000000 */
[----:B------:R-:W-:Y:S01]  /*56f0*/  @!P0 SYNCS.ARRIVE.TRANS64.RED.A1T0 RZ, [UR4], RZ ;  /* 0x000000ffffff89a7 */ /* 0x000fe20008100404 */
[----:B------:R-:W-:Y:S01]  /*5700*/  NOP ;  /* 0x0000000000007918 */ /* 0x000fe20000000000 */
[----:B-1----:R-:W1:Y:S01]  /*5710*/  LDS R0, [UR8+0x14] ;  /* 0x00001408ff007984 */ /* 0x002e620008000800 */
[----:B------:R-:W-:-:S04]  /*5720*/  ULOP3.LUT UR4, UR32, 0xffff, URZ, 0xc0, !UPT ;  /* 0x0000ffff20047892 */ /* 0x000fc8000f8ec0ff */
[----:B------:R-:W-:-:S04]  /*5730*/  USHF.R.U32.HI UR4, URZ, 0x5, UR4 ;  /* 0x00000005ff047899 */ /* 0x000fc80008011604 */
[----:B------:R-:W-:Y:S02]  /*5740*/  USHF.L.U32 UR5, UR5, UR4, URZ ;  /* 0x0000000405057299 */ /* 0x000fe400080006ff */
[----:B------:R-:W-:-:S04]  /*5750*/  USHF.L.U32 UR4, UR6, UR4, URZ ;  /* 0x0000000406047299 */ /* 0x000fc800080006ff */
[----:B-1----:R-:W-:-:S04]  /*5760*/  LOP3.LUT R0, R0, UR5, RZ, 0xc0, !PT ;  /* 0x0000000500007c12 */ /* 0x002fc8000f8ec0ff */
[----:B------:R-:W-:-:S13]  /*5770*/  ISETP.NE.AND P0, PT, R0, UR5, PT ;  /* 0x0000000500007c0c */ /* 0x000fda000bf05270 */
[----:B------:R-:W-:Y:S05]  /*5780*/  @P0 BRA `(.L_x_115) ;  /* 0x0000000000580947 */ /* 0x000fea0003800000 */
[----:B------:R-:W1:Y:S02]  /*5790*/  LDS R0, [UR8+0x18] ;  /* 0x00001808ff007984 */ /* 0x000e640008000800 */
[----:B-1----:R-:W-:-:S04]  /*57a0*/  LOP3.LUT R0, R0, UR4, RZ, 0xc0, !PT ;  /* 0x0000000400007c12 */ /* 0x002fc8000f8ec0ff */
[----:B------:R-:W-:-:S13]  /*57b0*/  ISETP.NE.AND P0, PT, R0, UR4, PT ;  /* 0x0000000400007c0c */ /* 0x000fda000bf05270 */
[----:B------:R-:W-:Y:S05]  /*57c0*/  @P0 BRA `(.L_x_116) ;  /* 0x00000000003c0947 */ /* 0x000fea0003800000 */
[----:B------:R-:W1:Y:S01]  /*57d0*/  S2R R2, SR_LANEID ;  /* 0x0000000000027919 */ /* 0x000e620000000000 */
[----:B------:R-:W-:-:S06]  /*57e0*/  ULOP3.LUT UR5, URZ, UR5, URZ, 0x33, !UPT ;  /* 0x00000005ff057292 */ /* 0x000fcc000f8e33ff */
[----:B------:R-:W-:-:S04]  /*57f0*/  IMAD.U32 R0, RZ, RZ, UR5 ;  /* 0x00000005ff007e24 */ /* 0x000fc8000f8e00ff */
[----:B------:R2:W4:Y:S02]  /*5800*/  REDUX UR7, R0 ;  /* 0x00000000000773c4 */ /* 0x0005240000000000 */
[----:B------:R1:W-:Y:S01]  /*5810*/  UTCATOMSWS.AND URZ, UR5 ;  /* 0x0000000500ff79e3 */ /* 0x0003e20008000000 */
[----:B--2---:R-:W-:Y:S01]  /*5820*/  LOP3.LUT R0, RZ, UR4, RZ, 0x33, !PT ;  /* 0x00000004ff007c12 */ /* 0x004fe2000f8e33ff */
[----:B------:R-:W-:Y:S02]  /*5830*/  VOTEU.ANY UR4, UPT, PT ;  /* 0x0000000000047886 */ /* 0x000fe400038e0100 */
[----:B------:R-:W-:Y:S02]  /*5840*/  UFLO.U32 UR4, UR4 ;  /* 0x00000004000472bd */ /* 0x000fe400080e0000 */
[----:B------:R-:W2:Y:S04]  /*5850*/  REDUX UR6, R0 ;  /* 0x00000000000673c4 */ /* 0x000ea80000000000 */
[----:B-1----:R-:W-:-:S02]  /*5860*/  ISETP.EQ.U32.AND P0, PT, R2, UR4, PT ;  /* 0x0000000402007c0c */ /* 0x002fc4000bf02070 */
[----:B----4-:R-:W-:-:S11]  /*5870*/  MOV R2, UR7 ;  /* 0x0000000700027c02 */ /* 0x010fd60008000f00 */
[----:B------:R1:W-:Y:S01]  /*5880*/  @P0 ATOMS.AND RZ, [UR8+0x14], R2 ;  /* 0x00001402ffff098c */ /* 0x0003e2000a800008 */
[----:B--2---:R-:W-:-:S05]  /*5890*/  IMAD.U32 R0, RZ, RZ, UR6 ;  /* 0x00000006ff007e24 */ /* 0x004fca000f8e00ff */
[----:B------:R1:W-:Y:S01]  /*58a0*/  @P0 ATOMS.AND RZ, [UR8+0x18], R0 ;  /* 0x00001800ffff098c */ /* 0x0003e2000a800008 */
[----:B------:R-:W-:Y:S05]  /*58b0*/  BRA `(.L_x_117) ;  /* 0x0000000000147947 */ /* 0x000fea0003800000 */
.L_x_116:
[----:B------:R-:W-:Y:S02]  /*58c0*/  MOV R2, 0x58e0 ;  /* 0x000058e000027802 */ /* 0x000fe40000000f00 */
[----:B---3-5:R-:W-:Y:S05]  /*58d0*/  CALL.REL.NOINC `($__internal_0_$__cuda_sm10x_tcgen05_guardrail_trap_col_being_dealloced_not_returned_by_alloc) ;  /* 0x0000004000487944 */ /* 0x028fea0003c00000 */
[----:B------:R-:W-:Y:S05]  /*58e0*/  BRA `(.L_x_117) ;  /* 0x0000000000087947 */ /* 0x000fea0003800000 */
.L_x_115:
[----:B------:R-:W-:Y:S02]  /*58f0*/  MOV R2, 0x5910 ;  /* 0x0000591000027802 */ /* 0x000fe40000000f00 */
[----:B---3-5:R-:W-:Y:S05]  /*5900*/  CALL.REL.NOINC `($__internal_2_$__cuda_sm10x_tcgen05_guardrail_trap_unallocated_columns_being_dealloced) ;  /* 0x0000004000547944 */ /* 0x028fea0003c00000 */
.L_x_117:
[----:B------:R-:W-:Y:S01]  /*5910*/  NOP ;  /* 0x0000000000007918 */ /* 0x000fe20000000000 */
[----:B------:R-:W-:Y:S05]  /*5920*/  EXIT ;  /* 0x000000000000794d */ /* 0x000fea0003800000 */
.L_x_88:
[----:B------:R-:W-:-:S09]  /*5930*/  UISETP.NE.OR UP0, UPT, UR20, 0x3, !UP4 ;  /* 0x000000031400788c */ /* 0x000fd2000e705670 */
[----:B------:R-:W-:Y:S05]  /*5940*/  BRA.U UP0, `(.L_x_118) ;  /* 0x0000000d00307547 */ /* 0x000fea000b800000 */
[----:B------:R-:W2:Y:S01]  /*5950*/  LDCU.64 UR4, c[0x0][0x888] ;  /* 0x00011100ff0477ac */ /* 0x000ea20008000a00 */
[----:B------:R-:W3:Y:S01]  /*5960*/  LDC.64 R12, c[0x0][0x348] ;  /* 0x0000d200ff0c7b82 */ /* 0x000ee20000000a00 */
[----:B------:R-:W-:Y:S02]  /*5970*/  HFMA2 R9, -RZ, RZ, 0, 0 ;  /* 0x00000000ff097431 */ /* 0x000fe400000001ff */
[----:B------:R-:W-:Y:S01]  /*5980*/  IMAD.MOV.U32 R11, RZ, RZ, 0x1 ;  /* 0x00000001ff0b7424 */ /* 0x000fe200078e00ff */
[----:B------:R-:W4:Y:S01]  /*5990*/  LDCU UR33, c[0x0][0x370] ;  /* 0x00006e00ff2177ac */ /* 0x000f220008000800 */
[----:B------:R-:W-:Y:S01]  /*59a0*/  IMAD.MOV.U32 R10, RZ, RZ, RZ ;  /* 0x000000ffff0a7224 */ /* 0x000fe200078e00ff */
[----:B------:R-:W-:Y:S01]  /*59b0*/  MOV R8, 0x1000 ;  /* 0x0000100000087802 */ /* 0x000fe20000000f00 */
[----:B------:R-:W4:Y:S01]  /*59c0*/  LDCU.128 UR28, c[0x0][0xb10] ;  /* 0x00016200ff1c77ac */ /* 0x000f220008000c00 */
[----:B------:R-:W1:Y:S01]  /*59d0*/  LDCU UR32, c[0x0][0x374] ;  /* 0x00006e80ff2077ac */ /* 0x000e620008000800 */
[----:B------:R-:W1:Y:S01]  /*59e0*/  LDCU.64 UR26, c[0x0][0x890] ;  /* 0x00011200ff1a77ac */ /* 0x000e620008000a00 */
[----:B--2---:R-:W-:Y:S01]  /*59f0*/  UISETP.NE.U32.AND UP0, UPT, UR4, URZ, UPT ;  /* 0x000000ff0400728c */ /* 0x004fe2000bf05070 */
[----:B------:R-:W2:Y:S01]  /*5a00*/  LDCU UR16, c[0x0][0xb0c] ;  /* 0x00016180ff1077ac */ /* 0x000ea20008000800 */
[----:B------:R-:W3:Y:S01]  /*5a10*/  LDCU UR38, c[0x0][0xb20] ;  /* 0x00016400ff2677ac */ /* 0x000ee20008000800 */
[----:B------:R-:W3:Y:S01]  /*5a20*/  LDCU UR4, c[0x0][0xb30] ;  /* 0x00016600ff0477ac */ /* 0x000ee20008000800 */
[----:B------:R-:W-:Y:S01]  /*5a30*/  UMOV UR17, 0x400 ;  /* 0x0000040000117882 */ /* 0x000fe20000000000 */
[----:B----4-:R-:W-:-:S02]  /*5a40*/  UIMAD.WIDE.U32 UR6, UR33, UR28, URZ ;  /* 0x0000001c210672a5 */ /* 0x010fc4000f8e00ff */
[----:B-1----:R-:W-:Y:S02]  /*5a50*/  UIMAD.WIDE.U32 UR8, UR32, UR31, URZ ;  /* 0x0000001f200872a5 */ /* 0x002fe4000f8e00ff */
[----:B------:R-:W-:Y:S02]  /*5a60*/  ULEA UR17, UR55, UR17, 0x18 ;  /* 0x0000001137117291 */ /* 0x000fe4000f8ec0ff */
[----:B------:R-:W-:Y:S02]  /*5a70*/  UISETP.NE.AND.EX UP5, UPT, UR5, URZ, UPT, UP0 ;  /* 0x000000ff0500728c */ /* 0x000fe4000bfa5300 */
[----:B------:R-:W-:Y:S02]  /*5a80*/  UISETP.NE.U32.AND UP6, UPT, UR26, URZ, UPT ;  /* 0x000000ff1a00728c */ /* 0x000fe4000bfc5070 */
[----:B------:R-:W-:Y:S02]  /*5a90*/  UIADD3 UR5, UPT, UPT, UR17, 0x240, URZ ;  /* 0x0000024011057890 */ /* 0x000fe4000fffe0ff */
[----:B------:R-:W-:Y:S01]  /*5aa0*/  UISETP.NE.AND UP0, UPT, UR42, 0x1, UPT ;  /* 0x000000012a00788c */ /* 0x000fe2000bf05270 */
[----:B------:R-:W-:Y:S01]  /*5ab0*/  UMOV UR35, UR7 ;  /* 0x0000000700237c82 */ /* 0x000fe20008000000 */
[----:B------:R-:W-:Y:S01]  /*5ac0*/  UMOV UR34, UR9 ;  /* 0x0000000900227c82 */ /* 0x000fe20008000000 */
[----:B--2---:R-:W-:-:S02]  /*5ad0*/  UISETP.NE.AND UP0, UPT, UR16, 0x1, UPT ;  /* 0x000000011000788c */ /* 0x004fc4000bf05270 */
[----:B------:R-:W-:Y:S02]  /*5ae0*/  UPLOP3.LUT UP4, UPT, UPT, UPT, UPT, 0x40, 0x4 ;  /* 0x000000000004789c */ /* 0x000fe40003f8e870 */
[----:B------:R-:W-:Y:S01]  /*5af0*/  UISETP.GE.AND UP2, UPT, UR42, 0x1, UPT ;  /* 0x000000012a00788c */ /* 0x000fe2000bf46270 */
[----:B------:R-:W1:Y:S01]  /*5b00*/  LDCU.64 UR14, c[0x0][0xb28] ;  /* 0x00016500ff0e77ac */ /* 0x000e620008000a00 */
[----:B------:R-:W-:Y:S02]  /*5b10*/  UISETP.NE.AND.EX UP6, UPT, UR27, URZ, UPT, UP6 ;  /* 0x000000ff1b00728c */ /* 0x000fe4000bfc5360 */
[----:B------:R-:W-:Y:S02]  /*5b20*/  UPRMT UR55, UR55, 0x654, UR5 ;  /* 0x0000065437377896 */ /* 0x000fe40008000005 */
[----:B------:R-:W-:Y:S02]  /*5b30*/  USHF.R.U32.HI UR35, URZ, UR29, UR35 ;  /* 0x0000001dff237299 */ /* 0x000fe40008011623 */
[----:B---3--:R-:W-:-:S02]  /*5b40*/  USHF.R.U32.HI UR34, URZ, UR38, UR34 ;  /* 0x00000026ff227299 */ /* 0x008fc40008011622 */
[----:B------:R-:W-:Y:S02]  /*5b50*/  UISETP.NE.AND UP0, UPT, UR30, 0x1, UPT ;  /* 0x000000011e00788c */ /* 0x000fe4000bf05270 */
[----:B------:R-:W-:-:S11]  /*5b60*/  UISETP.NE.AND UP3, UPT, UR4, 0x1, UPT ;  /* 0x000000010400788c */ /* 0x000fd6000bf65270 */
.L_x_126:
[C---:B------:R-:W-:Y:S02]  /*5b70*/  LEA R3, R10.reuse, UR17, 0x3 ;  /* 0x000000110a037c11 */ /* 0x040fe4000f8e18ff */
[----:B------:R-:W-:Y:S02]  /*5b80*/  SHF.L.U32 R0, R9, 0x1f, RZ ;  /* 0x0000001f09007819 */ /* 0x000fe400000006ff */
[----:B------:R-:W-:Y:S02]  /*5b90*/  LEA R4, R10, UR17, 0x4 ;  /* 0x000000110a047c11 */ /* 0x000fe4000f8e20ff */
[----:B--2---:R-:W2:Y:S02]  /*5ba0*/  SYNCS.PHASECHK.TRANS64.TRYWAIT P0, [R3+URZ+0x260], R0 ;  /* 0x00026000030075a7 */ /* 0x004ea400080011ff */
[----:B--2---:R-:W-:Y:S05]  /*5bb0*/  @!P0 BRA `(.L_x_119) ;  /* 0x0000003c000c8947 */ /* 0x004fea0003800000 */
.L_x_240:
[----:B------:R-:W3:Y:S01]  /*5bc0*/  LDS.128 R4, [R4+0x2f0] ;  /* 0x0002f00004047984 */ /* 0x000ee20000000c00 */
[----:B------:R-:W-:Y:S01]  /*5bd0*/  UISETP.GE.AND UP0, UPT, UR42, 0x1, UPT ;  /* 0x000000012a00788c */ /* 0x000fe2000bf06270 */
[----:B------:R-:W-:Y:S01]  /*5be0*/  @!PT LDS RZ, [RZ] ;  /* 0x00000000fffff984 */ /* 0x000fe20000000800 */
[----:B------:R-:W-:Y:S01]  /*5bf0*/  @!PT LDS RZ, [RZ] ;  /* 0x00000000fffff984 */ /* 0x000fe20000000800 */
[----:B------:R-:W-:Y:S01]  /*5c00*/  @!PT LDS RZ, [RZ] ;  /* 0x00000000fffff984 */ /* 0x000fe20000000800 */
[----:B------:R-:W-:Y:S01]  /*5c10*/  @!PT LDS RZ, [RZ] ;  /* 0x00000000fffff984 */ /* 0x000fe20000000800 */
[----:B------:R4:W-:Y:S06]  /*5c20*/  MEMBAR.ALL.CTA ;  /* 0x0000000000007992 */ /* 0x0009ec0000008000 */
[----:B----4-:R-:W4:Y:S01]  /*5c30*/  FENCE.VIEW.ASYNC.S ;  /* 0x00000000000073c6 */ /* 0x010f220000000000 */
[----:B---3--:R-:W-:Y:S11]  /*5c40*/  LOP3.LUT P0, RZ, R6, 0x1, RZ, 0xc0, !PT ;  /* 0x0000000106ff7812 */ /* 0x008ff6000780c0ff */
[----:B------:R-:W-:Y:S02]  /*5c50*/  @!UPT UIADD3 URZ, UPT, UPT, URZ, URZ, URZ ;  /* 0x000000fffffff290 */ /* 0x000fe4000fffe0ff */
[----:B----4-:R-:W-:Y:S01]  /*5c60*/  VOTEU.ANY UP2, P0 ;  /* 0x0000000000ff7886 */ /* 0x010fe20000040100 */
[----:B------:R-:W-:Y:S11]  /*5c70*/  PLOP3.LUT P0, PT, PT, PT, UP2, 0x80, 0x8 ;  /* 0x000000000008781c */ /* 0x000ff60003f0f028 */
[----:B------:R-:W-:Y:S02]  /*5c80*/  @!UPT UIADD3 URZ, UPT, UPT, URZ, URZ, URZ ;  /* 0x000000fffffff290 */ /* 0x000fe4000fffe0ff */
[----:B--2---:R-:W-:Y:S02]  /*5c90*/  @P0 SHF.R.U32.HI R0, RZ, 0x10, R5 ;  /* 0x00000010ff000819 */ /* 0x004fe40000011605 */
[----:B------:R-:W-:Y:S02]  /*5ca0*/  @P0 MOV R2, R4 ;  /* 0x0000000400020202 */ /* 0x000fe40000000f00 */
[----:B------:R-:W-:Y:S01]  /*5cb0*/  @P0 R2UR UR4, R0 ;  /* 0x00000000000402ca */ /* 0x000fe200000e0000 */
[----:B------:R-:W-:Y:S01]  /*5cc0*/  VIADD R0, R3, 0x270 ;  /* 0x0000027003007836 */ /* 0x000fe20000000000 */
[----:B------:R-:W-:Y:S02]  /*5cd0*/  @P0 LOP3.LUT R4, R5, 0xffff, RZ, 0xc0, !PT ;  /* 0x0000ffff05040812 */ /* 0x000fe400078ec0ff */
[----:B------:R-:W-:Y:S02]  /*5ce0*/  @P0 R2UR UR6, R2 ;  /* 0x00000000020602ca */ /* 0x000fe400000e0000 */
[----:B------:R-:W-:Y:S02]  /*5cf0*/  PRMT R0, RZ, 0x654, R0 ;  /* 0x00000654ff007816 */ /* 0x000fe40000000000 */
[----:B------:R-:W-:Y:S02]  /*5d00*/  @P0 R2UR UR5, R4 ;  /* 0x00000000040502ca */ /* 0x000fe400000e0000 */
[----:B------:R2:W-:Y:S03]  /*5d10*/  SYNCS.ARRIVE.TRANS64.RED.A1T0 RZ, [R0+URZ], RZ ;  /* 0x000000ff00ff79a7 */ /* 0x0005e600081004ff */
[----:B------:R-:W-:Y:S04]  /*5d20*/  @UP2 UMOV UR25, UR4 ;  /* 0x0000000400192c82 */ /* 0x000fe80008000000 */
[----:B------:R-:W-:Y:S04]  /*5d30*/  @UP2 UMOV UR13, UR6 ;  /* 0x00000006000d2c82 */ /* 0x000fe80008000000 */
[----:B------:R-:W-:Y:S01]  /*5d40*/  @UP2 UMOV UR7, UR5 ;  /* 0x0000000500072c82 */ /* 0x000fe20008000000 */
[----:B------:R-:W-:Y:S05]  /*5d50*/  BRA.U !UP0, `(.L_x_120) ;  /* 0x0000000108c07547 */ /* 0x000fea000b800000 */
[----:B------:R-:W-:Y:S02]  /*5d60*/  UIMAD.WIDE.U32 UR10, UR7, UR31, URZ ;  /* 0x0000001f070a72a5 */ /* 0x000fe4000f8e00ff */
[----:B------:R-:W-:Y:S02]  /*5d70*/  UP2UR UR12, UPR, URZ, 0x4 ;  /* 0x00000004ff0c7883 */ /* 0x000fe40008000000 */
[----:B------:R-:W-:Y:S02]  /*5d80*/  UISETP.NE.AND UP2, UPT, UR30, 0x1, UPT ;  /* 0x000000011e00788c */ /* 0x000fe4000bf45270 */
[----:B------:R-:W-:Y:S02]  /*5d90*/  UIMAD.WIDE.U32 UR18, UR13, UR28, URZ ;  /* 0x0000001c0d1272a5 */ /* 0x000fe4000f8e00ff */
[----:B------:R-:W-:Y:S02]  /*5da0*/  USEL UR4, UR32, UR34, !UP2 ;  /* 0x0000002220047287 */ /* 0x000fe4000d000000 */
[----:B------:R-:W-:Y:S02]  /*5db0*/  UISETP.NE.AND UP0, UPT, UR16, 0x1, UPT ;  /* 0x000000011000788c */ /* 0x000fe4000bf05270 */
[----:B------:R-:W-:Y:S02]  /*5dc0*/  UP2UR UR24, UPR, URZ, 0x2 ;  /* 0x00000002ff187883 */ /* 0x000fe40008000000 */
[----:B------:R-:W-:Y:S02]  /*5dd0*/  UISETP.NE.AND UP1, UPT, UR42, 0x1, UPT ;  /* 0x000000012a00788c */ /* 0x000fe4000bf25270 */
[----:B-1----:R-:W-:Y:S02]  /*5de0*/  UIMAD.WIDE.U32 UR20, UR4, UR14, URZ ;  /* 0x0000000e041472a5 */ /* 0x002fe4000f8e00ff */
[----:B------:R-:W-:Y:S01]  /*5df0*/  USEL UR8, UR33, UR35, !UP0 ;  /* 0x0000002321087287 */ /* 0x000fe2000c000000 */
[----:B------:R-:W-:Y:S02]  /*5e00*/  UMOV UR5, UR11 ;  /* 0x0000000b00057c82 */ /* 0x000fe40008000000 */
[----:B------:R-:W-:Y:S02]  /*5e10*/  USHF.R.U32.HI UR6, URZ, UR38, UR5 ;  /* 0x00000026ff067299 */ /* 0x000fe40008011605 */
[----:B------:R-:W-:Y:S02]  /*5e20*/  UIMAD.WIDE.U32 UR22, UR8, UR14, URZ ;  /* 0x0000000e081672a5 */ /* 0x000fe4000f8e00ff */
[----:B------:R-:W-:Y:S02]  /*5e30*/  USEL UR6, UR7, UR6, !UP2 ;  /* 0x0000000607067287 */ /* 0x000fe4000d000000 */
[----:B------:R-:W-:Y:S02]  /*5e40*/  UISETP.NE.AND UP2, UPT, UR12, URZ, UPT ;  /* 0x000000ff0c00728c */ /* 0x000fe4000bf45270 */
[----:B------:R-:W-:Y:S01]  /*5e50*/  UIMAD.WIDE.U32 UR10, UR6, UR14, URZ ;  /* 0x0000000e060a72a5 */ /* 0x000fe2000f8e00ff */
[----:B------:R-:W-:Y:S02]  /*5e60*/  UMOV UR5, UR19 ;  /* 0x0000001300057c82 */ /* 0x000fe40008000000 */
[----:B------:R-:W-:Y:S03]  /*5e70*/  USHF.R.U32.HI UR9, URZ, UR29, UR5 ;  /* 0x0000001dff097299 */ /* 0x000fe60008011605 */
[----:B------:R-:W-:Y:S02]  /*5e80*/  UMOV UR5, UR21 ;  /* 0x0000001500057c82 */ /* 0x000fe40008000000 */
[----:B------:R-:W-:Y:S03]  /*5e90*/  @UP1 USHF.R.U32.HI UR4, URZ, UR15, UR5 ;  /* 0x0000000fff041299 */ /* 0x000fe60008011605 */
[----:B------:R-:W-:Y:S01]  /*5ea0*/  UMOV UR5, UR23 ;  /* 0x0000001700057c82 */ /* 0x000fe20008000000 */
[----:B------:R-:W-:Y:S02]  /*5eb0*/  UIMAD UR4, UR42, UR4, URZ ;  /* 0x000000042a0472a4 */ /* 0x000fe4000f8e02ff */
[----:B------:R-:W-:Y:S02]  /*5ec0*/  @UP1 USHF.R.U32.HI UR8, URZ, UR15, UR5 ;  /* 0x0000000fff081299 */ /* 0x000fe40008011605 */
[----:B------:R-:W-:Y:S02]  /*5ed0*/  USEL UR5, UR13, UR9, !UP0 ;  /* 0x000000090d057287 */ /* 0x000fe4000c000000 */
[----:B------:R-:W-:Y:S02]  /*5ee0*/  UIMAD UR9, UR42, UR8, URZ ;  /* 0x000000082a0972a4 */ /* 0x000fe4000f8e02ff */
[----:B------:R-:W-:Y:S03]  /*5ef0*/  UISETP.GE.AND UP0, UPT, UR6, UR4, UPT ;  /* 0x000000040600728c */ /* 0x000fe6000bf06270 */
[----:B------:R-:W-:Y:S01]  /*5f00*/  UMOV UR4, UR11 ;  /* 0x0000000b00047c82 */ /* 0x000fe20008000000 */
[----:B------:R-:W-:Y:S02]  /*5f10*/  UISETP.GE.OR UP0, UPT, UR5, UR9, UP0 ;  /* 0x000000090500728c */ /* 0x000fe40008706670 */
[----:B------:R-:W-:Y:S02]  /*5f20*/  USHF.R.U32.HI UR4, URZ, UR15, UR4 ;  /* 0x0000000fff047299 */ /* 0x000fe40008011604 */
[----:B------:R-:W-:Y:S02]  /*5f30*/  UIMAD.WIDE.U32 UR10, UR5, UR14, URZ ;  /* 0x0000000e050a72a5 */ /* 0x000fe4000f8e00ff */
[----:B------:R-:W-:Y:S04]  /*5f40*/  USEL UR12, UR6, UR4, !UP1 ;  /* 0x00000004060c7287 */ /* 0x000fe8000c800000 */
[----:B------:R-:W-:Y:S01]  /*5f50*/  UIADD3 UR9, UPT, UPT, -UR12, URZ, URZ ;  /* 0x000000ff0c097290 */ /* 0x000fe2000fffe1ff */
[----:B------:R-:W-:Y:S02]  /*5f60*/  @!UP0 UMOV UR4, UR11 ;  /* 0x0000000b00048c82 */ /* 0x000fe40008000000 */
[----:B------:R-:W-:Y:S02]  /*5f70*/  @!UP0 USHF.R.U32.HI UR4, URZ, UR15, UR4 ;  /* 0x0000000fff048299 */ /* 0x000fe40008011604 */
[----:B------:R-:W-:Y:S02]  /*5f80*/  UIMAD UR9, UR42, UR9, UR6 ;  /* 0x000000092a0972a4 */ /* 0x000fe4000f8e0206 */
[----:B------:R-:W-:Y:S02]  /*5f90*/  @!UP0 USEL UR4, UR5, UR4, !UP1 ;  /* 0x0000000405048287 */ /* 0x000fe4000c800000 */
[----:B------:R-:W-:Y:S02]  /*5fa0*/  UISETP.NE.AND UP1, UPT, UR24, URZ, UPT ;  /* 0x000000ff1800728c */ /* 0x000fe4000bf25270 */
[----:B------:R-:W-:Y:S02]  /*5fb0*/  @!UP0 UIMAD UR9, UR8, UR9, UR4 ;  /* 0x00000009080982a4 */ /* 0x000fe4000f8e0204 */
[----:B------:R-:W-:Y:S02]  /*5fc0*/  @!UP0 UIADD3 UR10, UPT, UPT, UR12, -UR4, URZ ;  /* 0x800000040c0a8290 */ /* 0x000fe4000fffe0ff */
[----:B------:R-:W-:Y:S02]  /*5fd0*/  UIADD3 UR4, UPT, UPT, -UR5, URZ, URZ ;  /* 0x000000ff05047290 */ /* 0x000fe4000fffe1ff */
[----:B------:R-:W-:Y:S02]  /*5fe0*/  UIADD3 UR8, UPT, UPT, -UR6, URZ, URZ ;  /* 0x000000ff06087290 */ /* 0x000fe4000fffe1ff */
[----:B------:R-:W-:Y:S02]  /*5ff0*/  @!UP0 UIMAD UR6, UR10, UR42, UR5 ;  /* 0x0000002a0a0682a4 */ /* 0x000fe4000f8e0205 */
[----:B------:R-:W-:Y:S02]  /*6000*/  UIMAD UR13, UR16, UR4, UR13 ;  /* 0x00000004100d72a4 */ /* 0x000fe4000f8e020d */
[----:B------:R-:W-:Y:S01]  /*6010*/  UIMAD UR7, UR30, UR8, UR7 ;  /* 0x000000081e0772a4 */ /* 0x000fe2000f8e0207 */
[----:B------:R-:W-:Y:S02]  /*6020*/  @!UP0 UMOV UR5, UR9 ;  /* 0x0000000900058c82 */ /* 0x000fe40008000000 */
[----:B------:R-:W-:Y:S02]  /*6030*/  UIMAD UR13, UR5, UR16, UR13 ;  /* 0x00000010050d72a4 */ /* 0x000fe4000f8e020d */
[----:B------:R-:W-:Y:S11]  /*6040*/  UIMAD UR7, UR6, UR30, UR7 ;  /* 0x0000001e060772a4 */ /* 0x000ff6000f8e0207 */
[----:B------:R-:W-:Y:S01]  /*6050*/  @!UPT UIADD3 URZ, UPT, UPT, URZ, URZ, URZ ;  /* 0x000000fffffff290 */ /* 0x000fe2000fffe0ff */
.L_x_120:
[----:B------:R-:W3:Y:S01]  /*6060*/  @!UP3 LDCU.128 UR20, c[0x0][0xb10] ;  /* 0x00016200ff14b7ac */ /* 0x000ee20008000c00 */
[----:B------:R-:W-:Y:S02]  /*6070*/  ISETP.NE.U32.AND P0, PT, RZ, UR26, PT ;  /* 0x0000001aff007c0c */ /* 0x000fe4000bf05070 */
[----:B------:R-:W-:Y:S02]  /*6080*/  SHF.L.U32 R2, R11, 0x1f, RZ ;  /* 0x0000001f0b027819 */ /* 0x000fe400000006ff */
[----:B------:R-:W-:Y:S01]  /*6090*/  ISETP.NE.AND.EX P0, PT, RZ, UR27, PT, P0 ;  /* 0x0000001bff007c0c */ /* 0x000fe2000bf05300 */
[----:B------:R-:W4:Y:S01]  /*60a0*/  @!UP3 LDCU UR5, c[0x0][0xb0c] ;  /* 0x00016180ff05b7ac */ /* 0x000f220008000800 */
[----:B---3--:R-:W-:Y:S07]  /*60b0*/  UIMAD.WIDE.U32 UR8, UR13, UR20, URZ ;  /* 0x000000140d0872a5 */ /* 0x008fee000f8e00ff */
[----:B------:R-:W-:Y:S01]  /*60c0*/  @!UP3 UMOV UR4, UR9 ;  /* 0x000000090004bc82 */ /* 0x000fe20008000000 */
[----:B----4-:R-:W-:Y:S02]  /*60d0*/  @!UP3 UISETP.NE.AND UP0, UPT, UR5, 0x1, UPT ;  /* 0x000000010500b88c */ /* 0x010fe4000bf05270 */
[----:B------:R-:W-:Y:S02]  /*60e0*/  @!UP3 USHF.R.U32.HI UR4, URZ, UR21, UR4 ;  /* 0x00000015ff04b299 */ /* 0x000fe40008011604 */
[----:B------:R-:W-:Y:S02]  /*60f0*/  UIMAD.WIDE.U32 UR8, UR7, UR23, URZ ;  /* 0x00000017070872a5 */ /* 0x000fe4000f8e00ff */
[----:B------:R-:W-:Y:S02]  /*6100*/  @!UP3 USEL UR10, UR13, UR4, !UP0 ;  /* 0x000000040d0ab287 */ /* 0x000fe4000c000000 */
[----:B------:R-:W-:Y:S03]  /*6110*/  @!UP3 UISETP.NE.AND UP0, UPT, UR22, 0x1, UPT ;  /* 0x000000011600b88c */ /* 0x000fe6000bf05270 */
[----:B------:R-:W-:Y:S02]  /*6120*/  @!UP3 UMOV UR6, UR9 ;  /* 0x000000090006bc82 */ /* 0x000fe40008000000 */
[----:B------:R-:W3:Y:S02]  /*6130*/  @!UP3 LDCU UR4, c[0x0][0xb20] ;  /* 0x00016400ff04b7ac */ /* 0x000ee40008000800 */
[----:B---3--:R-:W-:Y:S04]  /*6140*/  @!UP3 USHF.R.U32.HI UR6, URZ, UR4, UR6 ;  /* 0x00000004ff06b299 */ /* 0x008fe80008011606 */
[----:B------:R-:W-:Y:S04]  /*6150*/  @!UP3 USEL UR6, UR7, UR6, !UP0 ;  /* 0x000000060706b287 */ /* 0x000fe8000c000000 */
[----:B------:R-:W-:Y:S02]  /*6160*/  @!UP3 UIADD3 UR4, UPT, UPT, -UR10, UR6, URZ ;  /* 0x000000060a04b290 */ /* 0x000fe4000fffe1ff */
[----:B------:R-:W-:Y:S02]  /*6170*/  @!UP3 UIADD3 UR6, UPT, UPT, UR10, -UR6, URZ ;  /* 0x800000060a06b290 */ /* 0x000fe4000fffe0ff */
[----:B------:R-:W-:Y:S02]  /*6180*/  @!UP3 UIMAD UR13, UR4, UR5, UR13 ;  /* 0x00000005040db2a4 */ /* 0x000fe4000f8e020d */
[----:B------:R-:W-:Y:S01]  /*6190*/  @!UP3 UIMAD UR7, UR6, UR22, UR7 ;  /* 0x000000160607b2a4 */ /* 0x000fe2000f8e0207 */
[----:B------:R-:W-:Y:S11]  /*61a0*/  BRA.U UP4, `(.L_x_121) ;  /* 0x0000000104107547 */ /* 0x000ff6000b800000 */
[----:B------:R-:W-:Y:S04]  /*61b0*/  MOV R3, UR37 ;  /* 0x0000002500037c02 */ /* 0x000fe80008000f00 */
[----:B------:R-:W-:Y:S04]  /*61c0*/  SHF.L.U32 R3, R3, 0x1f, RZ ;  /* 0x0000001f03037819 */ /* 0x000fe800000006ff */
[----:B------:R-:W3:Y:S02]  /*61d0*/  SYNCS.PHASECHK.TRANS64.TRYWAIT P1, [UR17+0x258], R3 ;  /* 0x00025803ff0075a7 */ /* 0x000ee40008021111 */
[----:B---3--:R-:W-:Y:S05]  /*61e0*/  @!P1 BRA `(.L_x_122) ;  /* 0x0000003400949947 */ /* 0x008fea0003800000 */
.L_x_121:
[----:B------:R-:W-:Y:S05]  /*61f0*/  BRA.U !UP6, `(.L_x_123) ;  /* 0x000000010e387547 */ /* 0x000fea000b800000 */
[----:B------:R-:W-:Y:S01]  /*6200*/  UPLOP3.LUT UP1, UPT, UPT, UPT, UP5, 0x80, 0x8 ;  /* 0x000000000008789c */ /* 0x000fe20003f2f050 */
[----:B--2---:R-:W-:Y:S01]  /*6210*/  HFMA2 R0, -RZ, RZ, 0, 5.9604644775390625e-08 ;  /* 0x00000001ff007431 */ /* 0x004fe200000001ff */
[----:B------:R-:W2:Y:S01]  /*6220*/  LDCU.64 UR8, c[0x0][0x358] ;  /* 0x00006b00ff0877ac */ /* 0x000ea20008000a00 */
[----:B------:R-:W-:Y:S03]  /*6230*/  IMAD.MOV.U32 R81, RZ, RZ, 0x1 ;  /* 0x00000001ff517424 */ /* 0x000fe600078e00ff */
[----:B------:R-:W-:Y:S05]  /*6240*/  PLOP3.LUT P1, PT, PT, PT, UP1, 0x80, 0x8 ;  /* 0x000000000008781c */ /* 0x000fea0003f2f018 */
[----:B------:R-:W3:Y:S01]  /*6250*/  @UP1 LDCU.64 UR4, c[0x0][0x888] ;  /* 0x00011100ff0417ac */ /* 0x000ee20008000a00 */
[----:B------:R-:W-:Y:S07]  /*6260*/  @UP1 UIMAD UR6, UR36, UR26, URZ ;  /* 0x0000001a240612a4 */ /* 0x000fee000f8e02ff */
[----:B------:R-:W-:Y:S01]  /*6270*/  @!P1 PRMT R81, R0, 0x7610, R81 ;  /* 0x0000761000519816 */ /* 0x000fe20000000051 */
[----:B---3--:R-:W-:Y:S06]  /*6280*/  @UP1 UIMAD.WIDE UR4, UR6, 0x4, UR4 ;  /* 0x00000004060418a5 */ /* 0x008fec000f8e0204 */
[----:B-----5:R-:W-:Y:S01]  /*6290*/  IMAD.U32 R40, RZ, RZ, UR4 ;  /* 0x00000004ff287e24 */ /* 0x020fe2000f8e00ff */
[----:B------:R-:W-:Y:S04]  /*62a0*/  MOV R41, UR5 ;  /* 0x0000000500297c02 */ /* 0x000fe80008000f00 */
[----:B------:R-:W3:Y:S01]  /*62b0*/  @!UP1 LDCU UR4, c[0x0][0x880] ;  /* 0x00011000ff0497ac */ /* 0x000ee20008000800 */
[----:B--2---:R4:W5:Y:S02]  /*62c0*/  @P1 LDG.E R40, desc[UR8][R40.64] ;  /* 0x0000000828281981 */ /* 0x004964000c1e1900 */
[----:B---34-:R-:W-:Y:S07]  /*62d0*/  @!P1 IMAD.U32 R40, RZ, RZ, UR4 ;  /* 0x00000004ff289e24 */ /* 0x018fee000f8e00ff */
.L_x_123:
[----:B-----5:R-:W-:Y:S01]  /*62e0*/  @!P0 ISETP.EQ.AND P2, PT, R40, RZ, PT ;  /* 0x000000ff2800820c */ /* 0x020fe20003f42270 */
[----:B------:R-:W-:Y:S01]  /*62f0*/  @!UPT UIADD3 URZ, UPT, UPT, URZ, URZ, URZ ;  /* 0x000000fffffff290 */ /* 0x000fe2000fffe0ff */
[----:B------:R-:W-:Y:S11]  /*6300*/  @!P0 BRA `(.L_x_124) ;  /* 0x0000000000148947 */ /* 0x000ff60003800000 */
[----:B------:R-:W-:Y:S02]  /*6310*/  LOP3.LUT P0, RZ, R81, 0xff, RZ, 0xc0, !PT ;  /* 0x000000ff51ff7812 */ /* 0x000fe4000780c0ff */
[----:B------:R-:W-:Y:S04]  /*6320*/  PLOP3.LUT P2, PT, PT, PT, UP1, 0x80, 0x8 ;  /* 0x000000000008781c */ /* 0x000fe80003f4f018 */
[----:B------:R-:W-:Y:S07]  /*6330*/  PLOP3.LUT P2, PT, P2, PT, PT, 0x8, 0x80 ;  /* 0x000000000080781c */ /* 0x000fee000174e170 */
[----:B------:R-:W-:Y:S11]  /*6340*/  @P0 ISETP.EQ.AND P2, PT, R40, RZ, PT ;  /* 0x000000ff2800020c */ /* 0x000ff60003f42270 */
[----:B------:R-:W-:Y:S02]  /*6350*/  @!UPT UIADD3 URZ, UPT, UPT, URZ, URZ, URZ ;  /* 0x000000fffffff290 */ /* 0x000fe4000fffe0ff */
.L_x_124:
[----:B------:R-:W3:Y:S01]  /*6360*/  SYNCS.PHASECHK.TRANS64.TRYWAIT P0, [UR17+0x248], R2 ;  /* 0x00024802ff0075a7 */ /* 0x000ee20008001111 */
[----:B------:R-:W-:Y:S02]  /*6370*/  ELECT P1, URZ, PT ;  /* 0x0000000000ff782f */ /* 0x000fe40003820000 */
[----:B------:R-:W-:Y:S01]  /*6380*/  IADD3 R10, PT, PT, R10, 0x1, RZ ;  /* 0x000000010a0a7810 */ /* 0x000fe20007ffe0ff */
[----:B---3--:R-:W-:Y:S10]  /*6390*/  @!P0 BRA `(.L_x_125) ;  /* 0x0000003400408947 */ /* 0x008ff40003800000 */
.L_x_243:
[----:B------:R-:W-:Y:S01]  /*63a0*/  PLOP3.LUT P1, PT, P2, P1, PT, 0xf2, 0x2f ;  /* 0x00000000002f781c */ /* 0x000fe20001723e72 */
[----:B------:R-:W-:Y:S01]  /*63b0*/  UMOV UR18, 0x0 ;  /* 0x0000000000127882 */ /* 0x000fe20000000000 */
[----:B------:R-:W-:Y:S01]  /*63c0*/  UMOV UR19, 0x10000000 ;  /* 0x1000000000137882 */ /* 0x000fe20000000000 */
[----:B------:R-:W-:Y:S01]  /*63d0*/  UMOV UR12, UR36 ;  /* 0x00000024000c7c82 */ /* 0x000fe20008000000 */
[----:B------:R-:W-:Y:S01]  /*63e0*/  LOP3.LUT R11, R11, 0x1, RZ, 0x3c, !PT ;  /* 0x000000010b0b7812 */ /* 0x000fe200078e3cff */
[----:B------:R-:W-:Y:S01]  /*63f0*/  UMOV UR36, UR25 ;  /* 0x0000001900247c82 */ /* 0x000fe20008000000 */
[----:B------:R-:W-:Y:S07]  /*6400*/  UPLOP3.LUT UP4, UPT, UPT, UPT, UPT, 0x80, 0x8 ;  /* 0x000000000008789c */ /* 0x000fee0003f8f070 */
[----:B--2---:R-:W-:Y:S01]  /*6410*/  @!P1 IADD3 R2, P0, PT, R12, 0x580, RZ ;  /* 0x000005800c029810 */ /* 0x004fe20007f1e0ff */
[----:B------:R-:W-:Y:S03]  /*6420*/  VOTEU.ALL UP0, P1 ;  /* 0x0000000000ff7886 */ /* 0x000fe60000800000 */
[----:B------:R-:W-:Y:S01]  /*6430*/  @!P1 R2UR UR5, R2 ;  /* 0x00000000020592ca */ /* 0x000fe200000e0000 */
[----:B------:R-:W-:Y:S01]  /*6440*/  @!P1 IMAD.X R0, RZ, RZ, R13, P0 ;  /* 0x000000ffff009224 */ /* 0x000fe200000e060d */
[----:B------:R-:W-:Y:S01]  /*6450*/  @!UP0 USHF.L.U32 UR10, UR46, 0x6, URZ ;  /* 0x000000062e0a8899 */ /* 0x000fe200080006ff */
[----:B------:R-:W-:Y:S01]  /*6460*/  ISETP.NE.AND P0, PT, R10, 0x2, PT ;  /* 0x000000020a00780c */ /* 0x000fe20003f05270 */
[----:B------:R-:W-:Y:S02]  /*6470*/  @!UP0 USHF.L.U32 UR11, UR45, 0x6, URZ ;  /* 0x000000062d0b8899 */ /* 0x000fe400080006ff */
[----:B------:R-:W-:Y:S01]  /*6480*/  @!P1 R2UR UR4, R0 ;  /* 0x00000000000492ca */ /* 0x000fe200000e0000 */
[----:B------:R-:W-:Y:S01]  /*6490*/  @!UP0 UIADD3 UR8, UPT, UPT, UR17, 0x400, URZ ;  /* 0x0000040011088890 */ /* 0x000fe2000fffe0ff */
[----:B------:R-:W-:Y:S01]  /*64a0*/  SEL R0, RZ, 0x1, P0 ;  /* 0x00000001ff007807 */ /* 0x000fe20000000000 */
[----:B------:R-:W-:Y:S01]  /*64b0*/  @!UP0 UIADD3 UR9, UPT, UPT, UR17, 0x240, URZ ;  /* 0x0000024011098890 */ /* 0x000fe2000fffe0ff */
[----:B------:R-:W-:Y:S01]  /*64c0*/  SEL R10, R10, RZ, P0 ;  /* 0x000000ff0a0a7207 */ /* 0x000fe20000000000 */
[----:B------:R-:W-:Y:S01]  /*64d0*/  VOTEU.ALL UP0, P1 ;  /* 0x0000000000ff7886 */ /* 0x000fe20000800000 */
[----:B------:R-:W-:Y:S01]  /*64e0*/  LOP3.LUT R9, R9, R0, RZ, 0x3c, !PT ;  /* 0x0000000009097212 */ /* 0x000fe200078e3cff */
[----:B------:R-:W-:Y:S01]  /*64f0*/  IMAD.U32 R2, RZ, RZ, UR5 ;  /* 0x00000005ff027e24 */ /* 0x000fe2000f8e00ff */
[----:B------:R-:W-:Y:S02]  /*6500*/  UIADD3 UR46, UPT, UPT, UR7, UR60, URZ ;  /* 0x0000003c072e7290 */ /* 0x000fe4000fffe0ff */
[----:B------:R-:W-:Y:S03]  /*6510*/  UIADD3 UR45, UPT, UPT, UR13, UR57, URZ ;  /* 0x000000390d2d7290 */ /* 0x000fe6000fffe0ff */
[----:B------:R-:W-:Y:S01]  /*6520*/  IMAD.U32 R3, RZ, RZ, UR4 ;  /* 0x00000004ff037e24 */ /* 0x000fe2000f8e00ff */
[----:B------:R-:W-:Y:S04]  /*6530*/  @!P1 R2UR UR4, R2 ;  /* 0x00000000020492ca */ /* 0x000fe800000e0000 */
[----:B------:R-:W-:Y:S11]  /*6540*/  @!P1 R2UR UR5, R3 ;  /* 0x00000000030592ca */ /* 0x000ff600000e0000 */
[----:B------:R-:W-:Y:S02]  /*6550*/  @!UPT UIADD3 URZ, UPT, UPT, URZ, URZ, URZ ;  /* 0x000000fffffff290 */ /* 0x000fe4000fffe0ff */
[----:B------:R2:W-:Y:S01]  /*6560*/  @!UP0 UTMALDG.3D [UR8], [UR4], desc[UR18] ;  /* 0x00001208040085b4 */ /* 0x0005e20008011000 */
[----:B------:R2:W-:Y:S01]  /*6570*/  @!P1 SYNCS.ARRIVE.TRANS64.RED.A0TR RZ, [UR17+0x240], R8 ;  /* 0x00024008ffff99a7 */ /* 0x0005e20008300411 */
[----:B------:R-:W-:Y:S01]  /*6580*/  SYNCS.ARRIVE.TRANS64.RED.A1T0 RZ, [UR55], RZ ;  /* 0x000000ffffff79a7 */ /* 0x000fe20008100437 */
[----:B------:R-:W-:Y:S05]  /*6590*/  BRA.U UP2, `(.L_x_126) ;  /* 0xfffffff502747547 */ /* 0x000fea000b83ffff */
[----:B------:R-:W-:Y:S07]  /*65a0*/  MOV R0, UR17 ;  /* 0x0000001100007c02 */ /* 0x000fee0008000f00 */
.L_x_127:
[----:B---3--:R-:W-:-:S04]  /*65b0*/  SHF.L.U32 R2, R11, 0x1f, RZ ;  /* 0x0000001f0b027819 */ /* 0x008fc800000006ff */
[----:B------:R3:W4:Y:S03]  /*65c0*/  SYNCS.PHASECHK.TRANS64.TRYWAIT P0, [R0+URZ+0x248], R2 ;  /* 0x00024802000075a7 */ /* 0x00072600080011ff */
[----:B----4-:R-:W-:Y:S05]  /*65d0*/  @!P0 NANOSLEEP.SYNCS 0x989680 ;  /* 0x009896800000895d */ /* 0x010fea0003900000 */
[----:B------:R-:W4:Y:S02]  /*65e0*/  @!P0 SYNCS.PHASECHK.TRANS64 P0, [R0+URZ+0x248], R2 ;  /* 0x00024802000085a7 */ /* 0x000f2400080010ff */
[----:B-12-4-:R-:W-:Y:S05]  /*65f0*/  @P0 EXIT ;  /* 0x000000000000094d */ /* 0x016fea0003800000 */
[----:B------:R-:W-:Y:S05]  /*6600*/  BRA `(.L_x_127) ;  /* 0xfffffffc00e87947 */ /* 0x000fea000383ffff */
.L_x_118:
[----:B------:R-:W-:-:S06]  /*6610*/  UISETP.GE.AND UP0, UPT, UR20, 0x4, UPT ;  /* 0x000000041400788c */ /* 0x000fcc000bf06270 */
[----:B------:R-:W-:-:S13]  /*6620*/  PLOP3.LUT P0, PT, PT, PT, UP0, 0x80, 0x8 ;  /* 0x000000000008781c */ /* 0x000fda0003f0f008 */
[----:B-1----:R-:W-:Y:S05]  /*6630*/  @!P0 EXIT ;  /* 0x000000000000894d */ /* 0x002fea0003800000 */
[----:B------:R-:W-:Y:S01]  /*6640*/  BAR.SYNC.DEFER_BLOCKING 0x6, 0xa0 ;  /* 0x0182800000007b1d */ /* 0x000fe20000010000 */
[C---:B------:R-:W-:Y:S01]  /*6650*/  IMAD.SHL.U32 R6, R78.reuse, 0x40, RZ ;  /* 0x000000404e067824 */ /* 0x040fe200078e00ff */
[----:B------:R-:W-:Y:S01]  /*6660*/  SHF.R.U32.HI R7, RZ, 0x1, R78 ;  /* 0x00000001ff077819 */ /* 0x000fe2000001164e */
[C---:B------:R-:W-:Y:S01]  /*6670*/  IMAD.SHL.U32 R4, R78.reuse, 0x8, RZ ;  /* 0x000000084e047824 */ /* 0x040fe200078e00ff */
[----:B------:R-:W-:Y:S01]  /*6680*/  CS2R R86, SRZ ;  /* 0x0000000000567805 */ /* 0x000fe2000001ff00 */
[----:B------:R-:W-:Y:S01]  /*6690*/  IMAD.U32 R37, R78, 0x10000, RZ ;  /* 0x000100004e257824 */ /* 0x000fe200078e00ff */
[----:B------:R-:W-:Y:S01]  /*66a0*/  UMOV UR44, 0x400 ;  /* 0x00000400002c7882 */ /* 0x000fe20000000000 */
[C---:B------:R-:W-:Y:S01]  /*66b0*/  LOP3.LUT R5, R6.reuse, 0x180, RZ, 0xc0, !PT ;  /* 0x0000018006057812 */ /* 0x040fe200078ec0ff */
[----:B------:R-:W-:Y:S01]  /*66c0*/  ULEA UR44, UR55, UR44, 0x18 ;  /* 0x0000002c372c7291 */ /* 0x000fe2000f8ec0ff */
[----:B------:R-:W-:Y:S01]  /*66d0*/  LOP3.LUT R6, R6, 0x640, RZ, 0xc0, !PT ;  /* 0x0000064006067812 */ /* 0x000fe200078ec0ff */
[----:B------:R-:W1:Y:S01]  /*66e0*/  LDC.64 R74, c[0x0][0x888] ;  /* 0x00022200ff4a7b82 */ /* 0x000e620000000a00 */
[----:B------:R-:W-:Y:S01]  /*66f0*/  LOP3.LUT R4, R5, 0x30, R4, 0xf8, !PT ;  /* 0x0000003005047812 */ /* 0x000fe200078ef804 */
[----:B------:R-:W-:Y:S01]  /*6700*/  IMAD.SHL.U32 R5, R82, 0x800, RZ ;  /* 0x0000080052057824 */ /* 0x000fe200078e00ff */
[----:B------:R-:W-:Y:S01]  /*6710*/  UIADD3 UR4, UPT, UPT, UR44, 0x1400, URZ ;  /* 0x000014002c047890 */ /* 0x000fe2000fffe0ff */
[----:B------:R-:W-:Y:S01]  /*6720*/  IMAD.SHL.U32 R79, R78, 0x10, RZ ;  /* 0x000000104e4f7824 */ /* 0x000fe200078e00ff */
[----:B------:R-:W-:Y:S01]  /*6730*/  LOP3.LUT R4, R4, 0x20, R7, 0x78, !PT ;  /* 0x0000002004047812 */ /* 0x000fe200078e7807 */
[----:B------:R-:W-:Y:S01]  /*6740*/  IMAD.MOV.U32 R36, RZ, RZ, RZ ;  /* 0x000000ffff247224 */ /* 0x000fe200078e00ff */
[----:B------:R-:W-:Y:S01]  /*6750*/  LOP3.LUT R5, R6, 0x800, R5, 0xf8, !PT ;  /* 0x0000080006057812 */ /* 0x000fe200078ef805 */
[----:B------:R-:W2:Y:S01]  /*6760*/  LDC.64 R76, c[0x0][0x890] ;  /* 0x00022400ff4c7b82 */ /* 0x000ea20000000a00 */
[----:B------:R-:W-:-:S02]  /*6770*/  LOP3.LUT R79, R79, 0x20, RZ, 0xc0, !PT ;  /* 0x000000204f4f7812 */ /* 0x000fc400078ec0ff */
[----:B------:R-:W-:Y:S02]  /*6780*/  CS2R R84, SRZ ;  /* 0x0000000000547805 */ /* 0x000fe4000001ff00 */
[----:B------:R-:W-:Y:S01]  /*6790*/  LOP3.LUT R80, R5, R4, RZ, 0xfc, !PT ;  /* 0x0000000405507212 */ /* 0x000fe200078efcff */
[----:B------:R-:W-:Y:S01]  /*67a0*/  IMAD.SHL.U32 R5, R82, 0x200000, RZ ;  /* 0x0020000052057824 */ /* 0x000fe200078e00ff */
[----:B------:R-:W3:Y:S01]  /*67b0*/  LDCU UR53, c[0x0][0x370] ;  /* 0x00006e00ff3577ac */ /* 0x000ee20008000800 */
[----:B------:R-:W4:Y:S01]  /*67c0*/  LDS R0, [UR44+0x310] ;  /* 0x0003102cff007984 */ /* 0x000f220008000800 */
[----:B------:R-:W-:Y:S01]  /*67d0*/  IMAD.U32 R88, RZ, RZ, UR4 ;  /* 0x00000004ff587e24 */ /* 0x000fe2000f8e00ff */
[----:B------:R-:W1:Y:S01]  /*67e0*/  LDC.64 R72, c[0x0][0x8b0] ;  /* 0x00022c00ff487b82 */ /* 0x000e620000000a00 */
[----:B------:R-:W-:Y:S01]  /*67f0*/  LOP3.LUT R5, R5, 0x200000, RZ, 0xc0, !PT ;  /* 0x0020000005057812 */ /* 0x000fe200078ec0ff */
[----:B------:R-:W-:Y:S01]  /*6800*/  VIADD R4, R80, UR44 ;  /* 0x0000002c50047c36 */ /* 0x000fe20008000000 */
[----:B------:R-:W1:Y:S02]  /*6810*/  LDCU.64 UR62, c[0x0][0x348] ;  /* 0x00006900ff3e77ac */ /* 0x000e640008000a00 */
[----:B------:R-:W-:-:S02]  /*6820*/  LOP3.LUT R37, R5, 0x400000, R37, 0xf8, !PT ;  /* 0x0040000005257812 */ /* 0x000fc400078ef825 */
[----:B------:R-:W-:Y:S01]  /*6830*/  IADD3 R79, PT, PT, -R79, 0x400, R4 ;  /* 0x000004004f4f7810 */ /* 0x000fe20007ffe104 */
[----:B------:R-:W1:Y:S01]  /*6840*/  LDC.64 R70, c[0x0][0x8a8] ;  /* 0x00022a00ff467b82 */ /* 0x000e620000000a00 */
[----:B------:R-:W1:Y:S01]  /*6850*/  LDCU UR43, c[0x0][0xb0c] ;  /* 0x00016180ff2b77ac */ /* 0x000e620008000800 */
[----:B------:R-:W1:Y:S01]  /*6860*/  LDCU UR39, c[0x0][0xb30] ;  /* 0x00016600ff2777ac */ /* 0x000e620008000800 */
[----:B------:R-:W1:Y:S01]  /*6870*/  LDCU.64 UR58, c[0x0][0x888] ;  /* 0x00011100ff3a77ac */ /* 0x000e620008000a00 */
[----:B------:R-:W1:Y:S01]  /*6880*/  LDCU.64 UR40, c[0x0][0xb28] ;  /* 0x00016500ff2877ac */ /* 0x000e620008000a00 */
[----:B------:R-:W1:Y:S01]  /*6890*/  LDCU.128 UR48, c[0x0][0xb10] ;  /* 0x00016200ff3077ac */ /* 0x000e620008000c00 */
[----:B------:R-:W1:Y:S01]  /*68a0*/  LDCU UR52, c[0x0][0x374] ;  /* 0x00006e80ff3477ac */ /* 0x000e620008000800 */
[----:B------:R-:W-:Y:S01]  /*68b0*/  UIADD3 UR56, UPT, UPT, UR44, 0x400, URZ ;  /* 0x000004002c387890 */ /* 0x000fe2000fffe0ff */
[----:B--234-:R-:W-:-:S11]  /*68c0*/  IMAD.IADD R37, R0, 0x1, R37 ;  /* 0x0000000100257824 */ /* 0x01cfd600078e0225 */
.L_x_145:
[----:B------:R-:W-:Y:S02]  /*68d0*/  LEA R3, R84, UR44, 0x3 ;  /* 0x0000002c54037c11 */ /* 0x000fe4000f8e18ff */
[----:B------:R-:W-:Y:S02]  /*68e0*/  SHF.L.U32 R0, R86, 0x1f, RZ ;  /* 0x0000001f56007819 */ /* 0x000fe400000006ff */
[----:B------:R-:W-:Y:S02]  /*68f0*/  LEA R4, R84, UR44, 0x4 ;  /* 0x0000002c54047c11 */ /* 0x000fe4000f8e20ff */
[----:B--2---:R-:W2:Y:S02]  /*6900*/  SYNCS.PHASECHK.TRANS64.TRYWAIT P0, [R3+URZ+0x260], R0 ;  /* 0x00026000030075a7 */ /* 0x004ea400080011ff */
[----:B-12---:R-:W-:Y:S05]  /*6910*/  @!P0 BRA `(.L_x_128) ;  /* 0x0000002c00f88947 */ /* 0x006fea0003800000 */
.L_x_244:
        /* <DEDUP_REMOVED lines=11> */
[----:B------:R-:W-:Y:S01]  /*69d0*/  PLOP3.LUT P0, PT, PT, PT, UP1, 0x80, 0x8 ;  /* 0x000000000008781c */ /* 0x000fe20003f0f018 */
[----:B------:R-:W-:Y:S11]  /*69e0*/  UP2UR UR47, UPR, URZ, 0x2 ;  /* 0x00000002ff2f7883 */ /* 0x000ff60008000000 */
[----:B------:R-:W-:Y:S01]  /*69f0*/  @!UPT UIADD3 URZ, UPT, UPT, URZ, URZ, URZ ;  /* 0x000000fffffff290 */ /* 0x000fe2000fffe0ff */
        /* <DEDUP_REMOVED lines=13> */
[----:B------:R-:W3:Y:S01]  /*6ad0*/  LDCU UR12, c[0x0][0xb20] ;  /* 0x00016400ff0c77ac */ /* 0x000ee20008000800 */
[----:B-1----:R-:W-:Y:S02]  /*6ae0*/  UIMAD.WIDE.U32 UR4, UR52, UR51, URZ ;  /* 0x00000033340472a5 */ /* 0x002fe4000f8e00ff */
[----:B------:R-:W-:Y:S02]  /*6af0*/  UIMAD.WIDE.U32 UR6, UR53, UR48, URZ ;  /* 0x00000030350672a5 */ /* 0x000fe4000f8e00ff */
[----:B------:R-:W-:Y:S02]  /*6b00*/  UISETP.NE.AND UP0, UPT, UR50, 0x1, UPT ;  /* 0x000000013200788c */ /* 0x000fe4000bf05270 */
[----:B------:R-:W-:Y:S02]  /*6b10*/  UIMAD.WIDE.U32 UR8, UR37, UR51, URZ ;  /* 0x00000033250872a5 */ /* 0x000fe4000f8e00ff */
[----:B------:R-:W-:Y:S02]  /*6b20*/  UIMAD.WIDE.U32 UR10, UR38, UR48, URZ ;  /* 0x00000030260a72a5 */ /* 0x000fe4000f8e00ff */
[----:B------:R-:W-:Y:S02]  /*6b30*/  UISETP.NE.AND UP1, UPT, UR43, 0x1, UPT ;  /* 0x000000012b00788c */ /* 0x000fe4000bf25270 */
[----:B------:R-:W-:Y:S01]  /*6b40*/  UISETP.NE.AND UP2, UPT, UR42, 0x1, UPT ;  /* 0x000000012a00788c */ /* 0x000fe2000bf45270 */
[----:B------:R-:W-:Y:S02]  /*6b50*/  UMOV UR4, UR5 ;  /* 0x0000000500047c82 */ /* 0x000fe40008000000 */
[----:B---3--:R-:W-:Y:S03]  /*6b60*/  USHF.R.U32.HI UR5, URZ, UR12, UR4 ;  /* 0x0000000cff057299 */ /* 0x008fe60008011604 */
[----:B------:R-:W-:Y:S02]  /*6b70*/  UMOV UR4, UR7 ;  /* 0x0000000700047c82 */ /* 0x000fe40008000000 */
[----:B------:R-:W-:Y:S02]  /*6b80*/  USHF.R.U32.HI UR7, URZ, UR49, UR4 ;  /* 0x00000031ff077299 */ /* 0x000fe40008011604 */
[----:B------:R-:W-:Y:S02]  /*6b90*/  USEL UR4, UR52, UR5, !UP0 ;  /* 0x0000000534047287 */ /* 0x000fe4000c000000 */
[----:B------:R-:W-:Y:S01]  /*6ba0*/  USEL UR7, UR53, UR7, !UP1 ;  /* 0x0000000735077287 */ /* 0x000fe2000c800000 */
[----:B------:R-:W-:Y:S01]  /*6bb0*/  UMOV UR5, UR9 ;  /* 0x0000000900057c82 */ /* 0x000fe20008000000 */
[----:B------:R-:W-:Y:S02]  /*6bc0*/  UIMAD.WIDE.U32 UR8, UR4, UR40, URZ ;  /* 0x00000028040872a5 */ /* 0x000fe4000f8e00ff */
[----:B------:R-:W-:Y:S03]  /*6bd0*/  USHF.R.U32.HI UR6, URZ, UR12, UR5 ;  /* 0x0000000cff067299 */ /* 0x000fe60008011605 */
[----:B------:R-:W-:Y:S01]  /*6be0*/  UMOV UR5, UR11 ;  /* 0x0000000b00057c82 */ /* 0x000fe20008000000 */
[----:B------:R-:W-:Y:S02]  /*6bf0*/  UIMAD.WIDE.U32 UR10, UR7, UR40, URZ ;  /* 0x00000028070a72a5 */ /* 0x000fe4000f8e00ff */
[----:B------:R-:W-:Y:S02]  /*6c00*/  USHF.R.U32.HI UR12, URZ, UR49, UR5 ;  /* 0x00000031ff0c7299 */ /* 0x000fe40008011605 */
[----:B------:R-:W-:Y:S01]  /*6c10*/  USEL UR6, UR37, UR6, !UP0 ;  /* 0x0000000625067287 */ /* 0x000fe2000c000000 */
[----:B------:R-:W-:Y:S02]  /*6c20*/  UMOV UR5, UR9 ;  /* 0x0000000900057c82 */ /* 0x000fe40008000000 */
[----:B------:R-:W-:Y:S01]  /*6c30*/  UMOV UR10, UR11 ;  /* 0x0000000b000a7c82 */ /* 0x000fe20008000000 */
[----:B------:R-:W-:Y:S02]  /*6c40*/  @UP2 USHF.R.U32.HI UR4, URZ, UR41, UR5 ;  /* 0x00000029ff042299 */ /* 0x000fe40008011605 */
[----:B------:R-:W-:Y:S02]  /*6c50*/  @UP2 USHF.R.U32.HI UR7, URZ, UR41, UR10 ;  /* 0x00000029ff072299 */ /* 0x000fe4000801160a */
[----:B------:R-:W-:Y:S02]  /*6c60*/  UIMAD UR4, UR42, UR4, URZ ;  /* 0x000000042a0472a4 */ /* 0x000fe4000f8e02ff */
[----:B------:R-:W-:Y:S02]  /*6c70*/  UIMAD.WIDE.U32 UR10, UR6, UR40, URZ ;  /* 0x00000028060a72a5 */ /* 0x000fe4000f8e00ff */
[----:B------:R-:W-:Y:S02]  /*6c80*/  USEL UR5, UR38, UR12, !UP1 ;  /* 0x0000000c26057287 */ /* 0x000fe4000c800000 */
[----:B------:R-:W-:Y:S02]  /*6c90*/  UIMAD UR8, UR42, UR7, URZ ;  /* 0x000000072a0872a4 */ /* 0x000fe4000f8e02ff */
[----:B------:R-:W-:Y:S03]  /*6ca0*/  UISETP.GE.AND UP0, UPT, UR6, UR4, UPT ;  /* 0x000000040600728c */ /* 0x000fe6000bf06270 */
[----:B------:R-:W-:Y:S01]  /*6cb0*/  UMOV UR4, UR11 ;  /* 0x0000000b00047c82 */ /* 0x000fe20008000000 */
[----:B------:R-:W-:Y:S02]  /*6cc0*/  UISETP.GE.OR UP0, UPT, UR5, UR8, UP0 ;  /* 0x000000080500728c */ /* 0x000fe40008706670 */
[----:B------:R-:W-:Y:S02]  /*6cd0*/  USHF.R.U32.HI UR4, URZ, UR41, UR4 ;  /* 0x00000029ff047299 */ /* 0x000fe40008011604 */
[----:B------:R-:W-:Y:S02]  /*6ce0*/  UIMAD.WIDE.U32 UR8, UR5, UR40, URZ ;  /* 0x00000028050872a5 */ /* 0x000fe4000f8e00ff */
[----:B------:R-:W-:Y:S02]  /*6cf0*/  USEL UR11, UR6, UR4, !UP2 ;  /* 0x00000004060b7287 */ /* 0x000fe4000d000000 */
[----:B------:R-:W-:Y:S02]  /*6d00*/  UIADD3 UR8, UPT, UPT, -UR5, URZ, URZ ;  /* 0x000000ff05087290 */ /* 0x000fe4000fffe1ff */
[----:B------:R-:W-:Y:S01]  /*6d10*/  UIADD3 UR10, UPT, UPT, -UR11, URZ, URZ ;  /* 0x000000ff0b0a7290 */ /* 0x000fe2000fffe1ff */
[----:B------:R-:W-:Y:S01]  /*6d20*/  @!UP0 UMOV UR4, UR9 ;  /* 0x0000000900048c82 */ /* 0x000fe20008000000 */
[----:B------:R-:W-:Y:S02]  /*6d30*/  UIADD3 UR9, UPT, UPT, -UR6, URZ, URZ ;  /* 0x000000ff06097290 */ /* 0x000fe4000fffe1ff */
[----:B------:R-:W-:Y:S02]  /*6d40*/  @!UP0 USHF.R.U32.HI UR4, URZ, UR41, UR4 ;  /* 0x00000029ff048299 */ /* 0x000fe40008011604 */
[----:B------:R-:W-:Y:S02]  /*6d50*/  UIMAD UR10, UR42, UR10, UR6 ;  /* 0x0000000a2a0a72a4 */ /* 0x000fe4000f8e0206 */
[----:B------:R-:W-:Y:S04]  /*6d60*/  @!UP0 USEL UR4, UR5, UR4, !UP2 ;  /* 0x0000000405048287 */ /* 0x000fe8000d000000 */
[----:B------:R-:W-:Y:S02]  /*6d70*/  @!UP0 UIMAD UR10, UR7, UR10, UR4 ;  /* 0x0000000a070a82a4 */ /* 0x000fe4000f8e0204 */
[----:B------:R-:W-:Y:S02]  /*6d80*/  @!UP0 UIADD3 UR11, UPT, UPT, UR11, -UR4, URZ ;  /* 0x800000040b0b8290 */ /* 0x000fe4000fffe0ff */
[----:B------:R-:W-:Y:S02]  /*6d90*/  UIMAD UR7, UR43, UR8, UR38 ;  /* 0x000000082b0772a4 */ /* 0x000fe4000f8e0226 */
[----:B------:R-:W-:Y:S02]  /*6da0*/  @!UP0 UIMAD UR6, UR11, UR42, UR5 ;  /* 0x0000002a0b0682a4 */ /* 0x000fe4000f8e0205 */
[----:B------:R-:W-:Y:S01]  /*6db0*/  UIMAD UR4, UR50, UR9, UR37 ;  /* 0x00000009320472a4 */ /* 0x000fe2000f8e0225 */
[----:B------:R-:W-:Y:S02]  /*6dc0*/  @!UP0 UMOV UR5, UR10 ;  /* 0x0000000a00058c82 */ /* 0x000fe40008000000 */
[----:B------:R-:W-:Y:S02]  /*6dd0*/  UIMAD UR38, UR5, UR43, UR7 ;  /* 0x0000002b052672a4 */ /* 0x000fe4000f8e0207 */
[----:B------:R-:W-:Y:S11]  /*6de0*/  UIMAD UR37, UR6, UR50, UR4 ;  /* 0x00000032062572a4 */ /* 0x000ff6000f8e0204 */
[----:B------:R-:W-:Y:S01]  /*6df0*/  @!UPT UIADD3 URZ, UPT, UPT, URZ, URZ, URZ ;  /* 0x000000fffffff290 */ /* 0x000fe2000fffe0ff */
.L_x_129:
[----:B-1----:R-:W-:Y:S01]  /*6e00*/  UISETP.NE.AND UP0, UPT, UR39, 0x1, UPT ;  /* 0x000000012700788c */ /* 0x002fe2000bf05270 */
[----:B------:R-:W-:Y:S10]  /*6e10*/  IADD3 R84, PT, PT, R84, 0x1, RZ ;  /* 0x0000000154547810 */ /* 0x000ff40007ffe0ff */
[----:B------:R-:W1:Y:S01]  /*6e20*/  @!UP0 LDCU.128 UR12, c[0x0][0xb10] ;  /* 0x00016200ff0c87ac */ /* 0x000e620008000c00 */
[----:B------:R-:W3:Y:S01]  /*6e30*/  @!UP0 LDCU UR5, c[0x0][0xb0c] ;  /* 0x00016180ff0587ac */ /* 0x000ee20008000800 */
[----:B------:R-:W4:Y:S01]  /*6e40*/  @!UP0 LDCU UR10, c[0x0][0xb20] ;  /* 0x00016400ff0a87ac */ /* 0x000f220008000800 */
[----:B-1----:R-:W-:Y:S02]  /*6e50*/  UIMAD.WIDE.U32 UR8, UR38, UR12, URZ ;  /* 0x0000000c260872a5 */ /* 0x002fe4000f8e00ff */
[----:B------:R-:W-:Y:S02]  /*6e60*/  UIMAD.WIDE.U32 UR6, UR37, UR15, URZ ;  /* 0x0000000f250672a5 */ /* 0x000fe4000f8e00ff */
[----:B------:R-:W-:Y:S03]  /*6e70*/  @!UP0 UISETP.NE.AND UP1, UPT, UR14, 0x1, UPT ;  /* 0x000000010e00888c */ /* 0x000fe6000bf25270 */
[----:B------:R-:W-:Y:S01]  /*6e80*/  @!UP0 UMOV UR4, UR9 ;  /* 0x0000000900048c82 */ /* 0x000fe20008000000 */
[----:B---3--:R-:W-:Y:S02]  /*6e90*/  @!UP0 UISETP.NE.AND UP2, UPT, UR5, 0x1, UPT ;  /* 0x000000010500888c */ /* 0x008fe4000bf45270 */
[----:B------:R-:W-:Y:S01]  /*6ea0*/  @!UP0 USHF.R.U32.HI UR4, URZ, UR13, UR4 ;  /* 0x0000000dff048299 */ /* 0x000fe20008011604 */
[----:B------:R-:W-:Y:S02]  /*6eb0*/  @!UP0 UMOV UR6, UR7 ;  /* 0x0000000700068c82 */ /* 0x000fe40008000000 */
[----:B----4-:R-:W-:Y:S02]  /*6ec0*/  @!UP0 USHF.R.U32.HI UR6, URZ, UR10, UR6 ;  /* 0x0000000aff068299 */ /* 0x010fe40008011606 */
[----:B------:R-:W-:Y:S02]  /*6ed0*/  @!UP0 USEL UR7, UR38, UR4, !UP2 ;  /* 0x0000000426078287 */ /* 0x000fe4000d000000 */
[----:B------:R-:W-:Y:S04]  /*6ee0*/  @!UP0 USEL UR6, UR37, UR6, !UP1 ;  /* 0x0000000625068287 */ /* 0x000fe8000c800000 */
[----:B------:R-:W-:Y:S02]  /*6ef0*/  @!UP0 UIADD3 UR4, UPT, UPT, -UR7, UR6, URZ ;  /* 0x0000000607048290 */ /* 0x000fe4000fffe1ff */
[----:B------:R-:W-:Y:S02]  /*6f00*/  @!UP0 UIADD3 UR6, UPT, UPT, UR7, -UR6, URZ ;  /* 0x8000000607068290 */ /* 0x000fe4000fffe0ff */
[----:B------:R-:W-:Y:S02]  /*6f10*/  @!UP0 UIMAD UR38, UR4, UR5, UR38 ;  /* 0x00000005042682a4 */ /* 0x000fe4000f8e0226 */
[----:B------:R-:W-:Y:S02]  /*6f20*/  @!UP0 UIMAD UR37, UR6, UR14, UR37 ;  /* 0x0000000e062582a4 */ /* 0x000fe4000f8e0225 */
[----:B------:R-:W-:Y:S09]  /*6f30*/  ULOP3.LUT UP0, URZ, UR56, 0x1b0, URZ, 0xc0, !UPT ;  /* 0x000001b038ff7892 */ /* 0x000ff2000f80c0ff */
[----:B------:R-:W-:Y:S05]  /*6f40*/  BRA.U !UP0, `(.L_x_130) ;  /* 0x0000000108407547 */ /* 0x000fea000b800000 */
[----:B------:R-:W1:Y:S01]  /*6f50*/  LDCU.64 UR8, c[0x4][0x80] ;  /* 0x01001000ff0877ac */ /* 0x000e620008000a00 */
[----:B------:R-:W-:Y:S01]  /*6f60*/  MOV R3, 0x0 ;  /* 0x0000000000037802 */ /* 0x000fe20000000f00 */
[----:B------:R-:W-:Y:S02]  /*6f70*/  HFMA2 R12, -RZ, RZ, 0, 5.9604644775390625e-08 ;  /* 0x00000001ff0c7431 */ /* 0x000fe400000001ff */
[----:B------:R-:W-:Y:S02]  /*6f80*/  IMAD.MOV.U32 R8, RZ, RZ, 0x70 ;  /* 0x00000070ff087424 */ /* 0x000fe400078e00ff */
[----:B------:R-:W-:Y:S01]  /*6f90*/  IMAD.MOV.U32 R13, RZ, RZ, RZ ;  /* 0x000000ffff0d7224 */ /* 0x000fe200078e00ff */
[----:B------:R-:W3:Y:S01]  /*6fa0*/  LDCU.64 UR6, c[0x4][0x88] ;  /* 0x01001100ff0677ac */ /* 0x000ee20008000a00 */
[----:B------:R-:W4:Y:S01]  /*6fb0*/  LDC.64 R2, c[0x4][R3] ;  /* 0x0100000003027b82 */ /* 0x000f220000000a00 */
[----:B------:R-:W2:Y:S01]  /*6fc0*/  LDCU.64 UR4, c[0x4][0x8] ;  /* 0x01000100ff0477ac */ /* 0x000ea20008000a00 */
[----:B-1----:R-:W-:Y:S01]  /*6fd0*/  MOV R5, UR9 ;  /* 0x0000000900057c02 */ /* 0x002fe20008000f00 */
[----:B------:R-:W-:Y:S01]  /*6fe0*/  IMAD.U32 R4, RZ, RZ, UR8 ;  /* 0x00000008ff047e24 */ /* 0x000fe2000f8e00ff */
[----:B---3--:R-:W-:Y:S01]  /*6ff0*/  MOV R7, UR7 ;  /* 0x0000000700077c02 */ /* 0x008fe20008000f00 */
[----:B------:R-:W-:Y:S01]  /*7000*/  IMAD.U32 R6, RZ, RZ, UR6 ;  /* 0x00000006ff067e24 */ /* 0x000fe2000f8e00ff */
[----:B--2---:R-:W-:Y:S01]  /*7010*/  MOV R11, UR5 ;  /* 0x00000005000b7c02 */ /* 0x004fe20008000f00 */
[----:B------:R-:W-:Y:S02]  /*7020*/  IMAD.U32 R10, RZ, RZ, UR4 ;  /* 0x00000004ff0a7e24 */ /* 0x000fe4000f8e00ff */
[----:B------:R-:W-:Y:S07]  /*7030*/  LEPC R20, `(.L_x_130) ;  /* 0x000000001014794e */ /* 0x000fee0000000000 */
[----:B----45:R-:W-:Y:S05]  /*7040*/  CALL.ABS.NOINC R2 ;  /* 0x0000000002007343 */ /* 0x030fea0003c00000 */
.L_x_130:
[----:B------:R-:W-:Y:S01]  /*7050*/  LOP3.LUT P0, RZ, R88, 0x1b0, RZ, 0xc0, !PT ;  /* 0x000001b058ff7812 */ /* 0x000fe2000780c0ff */
[----:B------:R-:W-:Y:S11]  /*7060*/  BSSY.RECONVERGENT B6, `(.L_x_131) ;  /* 0x0000013000067945 */ /* 0x000ff60003800200 */
[----:B------:R-:W-:Y:S01]  /*7070*/  @!UPT UIADD3 URZ, UPT, UPT, URZ, URZ, URZ ;  /* 0x000000fffffff290 */ /* 0x000fe2000fffe0ff */
[----:B------:R-:W-:Y:S05]  /*7080*/  @!P0 BRA `(.L_x_132) ;  /* 0x0000000000408947 */ /* 0x000fea0003800000 */
        /* <DEDUP_REMOVED lines=16> */
.L_x_132:
[----:B------:R-:W-:Y:S05]  /*7190*/  BSYNC.RECONVERGENT B6 ;  /* 0x0000000000067941 */ /* 0x000fea0003800200 */
.L_x_131:
[----:B------:R-:W-:Y:S01]  /*71a0*/  ISETP.NE.U32.AND P3, PT, R76, RZ, PT ;  /* 0x000000ff4c00720c */ /* 0x000fe20003f65070 */
[----:B------:R-:W-:Y:S01]  /*71b0*/  UISETP.NE.AND UP1, UPT, UR61, URZ, UPT ;  /* 0x000000ff3d00728c */ /* 0x000fe2000bf25270 */
[----:B------:R-:W-:Y:S02]  /*71c0*/  ISETP.NE.U32.AND P4, PT, R72, RZ, PT ;  /* 0x000000ff4800720c */ /* 0x000fe40003f85070 */
[----:B------:R-:W-:Y:S02]  /*71d0*/  ISETP.NE.AND.EX P3, PT, R77, RZ, PT, P3 ;  /* 0x000000ff4d00720c */ /* 0x000fe40003f65330 */
[----:B------:R-:W-:Y:S02]  /*71e0*/  PLOP3.LUT P1, PT, PT, PT, PT, 0x8, 0x80 ;  /* 0x000000000080781c */ /* 0x000fe40003f2e170 */
[----:B------:R-:W-:Y:S02]  /*71f0*/  PLOP3.LUT P0, PT, PT, PT, UP1, 0x80, 0x8 ;  /* 0x000000000008781c */ /* 0x000fe40003f0f018 */
[----:B------:R-:W-:Y:S02]  /*7200*/  ISETP.NE.AND.EX P4, PT, R73, RZ, PT, P4 ;  /* 0x000000ff4900720c */ /* 0x000fe40003f85340 */
[----:B------:R-:W1:Y:S09]  /*7210*/  @UP1 LDCU.64 UR4, c[0x0][0x888] ;  /* 0x00011100ff0417ac */ /* 0x000e720008000a00 */
[----:B------:R-:W-:Y:S01]  /*7220*/  @P0 PLOP3.LUT P1, PT, P3, PT, PT, 0x80, 0x8 ;  /* 0x000000000008081c */ /* 0x000fe20001f2f070 */
[----:B-1----:R-:W-:Y:S04]  /*7230*/  @UP1 UISETP.NE.U32.AND UP0, UPT, UR4, URZ, UPT ;  /* 0x000000ff0400128c */ /* 0x002fe8000bf05070 */
[----:B------:R-:W-:Y:S04]  /*7240*/  @UP1 UISETP.NE.AND.EX UP0, UPT, UR5, URZ, UPT, UP0 ;  /* 0x000000ff0500128c */ /* 0x000fe8000bf05300 */
[----:B------:R-:W-:Y:S01]  /*7250*/  @UP1 USEL UR4, URZ, 0xffffffff, UP0 ;  /* 0xffffffffff041887 */ /* 0x000fe20008000000 */
[----:B------:R-:W-:Y:S11]  /*7260*/  @!P3 BRA `(.L_x_133) ;  /* 0x000000000030b947 */ /* 0x000ff60003800000 */
[----:B------:R-:W-:Y:S01]  /*7270*/  ISETP.NE.U32.AND P2, PT, R74, RZ, PT ;  /* 0x000000ff4a00720c */ /* 0x000fe20003f45070 */
[----:B------:R-:W1:Y:S01]  /*7280*/  LDCU.64 UR6, c[0x0][0x358] ;  /* 0x00006b00ff0677ac */ /* 0x000e620008000a00 */
[----:B------:R-:W-:Y:S02]  /*7290*/  IMAD.MOV.U32 R81, RZ, RZ, 0x1 ;  /* 0x00000001ff517424 */ /* 0x000fe400078e00ff */
[----:B------:R-:W-:Y:S11]  /*72a0*/  ISETP.NE.AND.EX P2, PT, R75, RZ, PT, P2 ;  /* 0x000000ff4b00720c */ /* 0x000ff60003f45320 */
[----:B------:R-:W-:Y:S02]  /*72b0*/  @!UPT UIADD3 URZ, UPT, UPT, URZ, URZ, URZ ;  /* 0x000000fffffff290 */ /* 0x000fe4000fffe0ff */
[----:B------:R-:W3:Y:S01]  /*72c0*/  @P2 LDC.64 R2, c[0x0][0x888] ;  /* 0x00022200ff022b82 */ /* 0x000ee20000000a00 */
[----:B--2---:R-:W-:Y:S04]  /*72d0*/  @P2 IMAD R0, R76, UR36, RZ ;  /* 0x000000244c002c24 */ /* 0x004fe8000f8e02ff */
[----:B---3--:R-:W-:Y:S04]  /*72e0*/  @P2 IMAD.WIDE R2, R0, 0x4, R2 ;  /* 0x0000000400022825 */ /* 0x008fe800078e0202 */
[----:B------:R-:W-:Y:S01]  /*72f0*/  HFMA2 R0, -RZ, RZ, 0, 5.9604644775390625e-08 ;  /* 0x00000001ff007431 */ /* 0x000fe200000001ff */
[----:B-1---5:R1:W5:Y:S04]  /*7300*/  @P2 LDG.E R40, desc[UR6][R2.64] ;  /* 0x0000000602282981 */ /* 0x022368000c1e1900 */
[----:B------:R-:W-:Y:S01]  /*7310*/  @!P2 PRMT R81, R0, 0x7610, R81 ;  /* 0x000076100051a816 */ /* 0x000fe20000000051 */
[----:B-1----:R-:W3:Y:S06]  /*7320*/  @!P2 LDC R40, c[0x0][0x880] ;  /* 0x00022000ff28ab82 */ /* 0x002eec0000000800 */
.L_x_133:
[----:B------:R-:W-:Y:S05]  /*7330*/  @!P4 BRA `(.L_x_134) ;  /* 0x000000000024c947 */ /* 0x000fea0003800000 */
[----:B------:R-:W-:Y:S01]  /*7340*/  ISETP.NE.U32.AND P2, PT, R70, RZ, PT ;  /* 0x000000ff4600720c */ /* 0x000fe20003f45070 */
[----:B------:R-:W1:Y:S03]  /*7350*/  LDCU.64 UR6, c[0x0][0x358] ;  /* 0x00006b00ff0677ac */ /* 0x000e660008000a00 */
[----:B------:R-:W-:Y:S11]  /*7360*/  ISETP.NE.AND.EX P2, PT, R71, RZ, PT, P2 ;  /* 0x000000ff4700720c */ /* 0x000ff60003f45320 */
[----:B------:R-:W-:Y:S02]  /*7370*/  @!UPT UIADD3 URZ, UPT, UPT, URZ, URZ, URZ ;  /* 0x000000fffffff290 */ /* 0x000fe4000fffe0ff */
[----:B------:R-:W4:Y:S01]  /*7380*/  @P2 LDC.64 R2, c[0x0][0x8a8] ;  /* 0x00022a00ff022b82 */ /* 0x000f220000000a00 */
[----:B--2---:R-:W-:Y:S04]  /*7390*/  @P2 IMAD R0, R72, UR36, RZ ;  /* 0x0000002448002c24 */ /* 0x004fe8000f8e02ff */
[----:B----4-:R-:W-:Y:S05]  /*73a0*/  @P2 IMAD.WIDE R2, R0, 0x4, R2 ;  /* 0x0000000400022825 */ /* 0x010fea00078e0202 */
[----:B-1---5:R1:W5:Y:S02]  /*73b0*/  @P2 LDG.E R38, desc[UR6][R2.64] ;  /* 0x0000000602262981 */ /* 0x022364000c1e1900 */
[----:B-1----:R-:W4:Y:S02]  /*73c0*/  @!P2 LDC R38, c[0x0][0x8a0] ;  /* 0x00022800ff26ab82 */ /* 0x002f240000000800 */
.L_x_134:
[----:B---3-5:R-:W-:Y:S01]  /*73d0*/  @P0 ISETP.NE.AND P4, PT, R40, RZ, PT ;  /* 0x000000ff2800020c */ /* 0x028fe20003f85270 */
[----:B--2---:R-:W-:Y:S01]  /*73e0*/  IMAD.U32 R0, RZ, RZ, UR4 ;  /* 0x00000004ff007e24 */ /* 0x004fe2000f8e00ff */
[----:B------:R-:W-:Y:S01]  /*73f0*/  @P0 LOP3.LUT P2, RZ, R81, 0xff, RZ, 0xc0, !PT ;  /* 0x000000ff51ff0812 */ /* 0x000fe2000784c0ff */
[----:B------:R-:W-:Y:S01]  /*7400*/  BSSY B1, `(.L_x_135) ;  /* 0x0000034000017945 */ /* 0x000fe20003800000 */
[----:B------:R-:W-:Y:S02]  /*7410*/  @P0 SEL R2, RZ, 0xffffffff, P4 ;  /* 0xffffffffff020807 */ /* 0x000fe40002000000 */
[----:B------:R-:W-:Y:S02]  /*7420*/  CS2R R50, SRZ ;  /* 0x0000000000327805 */ /* 0x000fe4000001ff00 */
[----:B------:R-:W-:Y:S02]  /*7430*/  LEA R83, R36, UR44, 0x3 ;  /* 0x0000002c24537c11 */ /* 0x000fe4000f8e18ff */
[----:B------:R-:W-:Y:S02]  /*7440*/  CS2R R48, SRZ ;  /* 0x0000000000307805 */ /* 0x000fe4000001ff00 */
[----:B------:R-:W-:Y:S02]  /*7450*/  @P1 SEL R2, R0, R2, !P2 ;  /* 0x0000000200021207 */ /* 0x000fe40005000000 */
[----:B------:R-:W-:Y:S02]  /*7460*/  CS2R R46, SRZ ;  /* 0x00000000002e7805 */ /* 0x000fe4000001ff00 */
[----:B------:R-:W-:Y:S02]  /*7470*/  SHF.L.U32 R4, R87, 0x1f, RZ ;  /* 0x0000001f57047819 */ /* 0x000fe400000006ff */
[----:B------:R-:W-:Y:S02]  /*7480*/  CS2R R44, SRZ ;  /* 0x00000000002c7805 */ /* 0x000fe4000001ff00 */
[----:B------:R-:W-:Y:S02]  /*7490*/  @P0 LOP3.LUT R2, R2, 0x1, RZ, 0xc0, !PT ;  /* 0x0000000102020812 */ /* 0x000fe400078ec0ff */
[----:B------:R-:W-:Y:S02]  /*74a0*/  PLOP3.LUT P5, PT, PT, PT, PT, 0x8, 0x80 ;  /* 0x000000000080781c */ /* 0x000fe40003fae170 */
[----:B------:R-:W-:Y:S01]  /*74b0*/  ISETP.NE.U32.OR P1, PT, R2, 0x1, !P0 ;  /* 0x000000010200780c */ /* 0x000fe20004725470 */
[----:B------:R-:W-:Y:S11]  /*74c0*/  IMAD R2, R36, 0x20, R37 ;  /* 0x0000002024027824 */ /* 0x000ff600078e0225 */
[----:B------:R-:W-:Y:S01]  /*74d0*/  @!UPT UIADD3 URZ, UPT, UPT, URZ, URZ, URZ ;  /* 0x000000fffffff290 */ /* 0x000fe2000fffe0ff */
[----:B------:R-:W-:Y:S04]  /*74e0*/  @P1 SHF.L.U32 R0, R85, 0x1f, RZ ;  /* 0x0000001f55001819 */ /* 0x000fe800000006ff */
[----:B------:R-:W1:Y:S01]  /*74f0*/  @P1 SYNCS.PHASECHK.TRANS64.TRYWAIT P0, [UR44+0x240], R0 ;  /* 0x00024000ff0015a7 */ /* 0x000e62000800112c */
[----:B------:R2:W3:Y:S01]  /*7500*/  SYNCS.PHASECHK.TRANS64.TRYWAIT P4, [R83+URZ+0x280], R4 ;  /* 0x00028004530075a7 */ /* 0x0004e200080811ff */
[----:B-1----:R-:W-:Y:S01]  /*7510*/  @P1 PLOP3.LUT P5, PT, P0, PT, PT, 0x8, 0x80 ;  /* 0x000000000080181c */ /* 0x002fe200007ae170 */
[----:B------:R-:W-:Y:S01]  /*7520*/  @!UPT UIADD3 URZ, UPT, UPT, URZ, URZ, URZ ;  /* 0x000000fffffff290 */ /* 0x000fe2000fffe0ff */
[----:B--23--:R-:W-:Y:S11]  /*7530*/  @!P1 BRA `(.L_x_136) ;  /* 0x0000000000809947 */ /* 0x00cff60003800000 */
[----:B------:R-:W-:Y:S01]  /*7540*/  ISETP.NE.U32.AND P0, PT, RZ, UR58, PT ;  /* 0x0000003aff007c0c */ /* 0x000fe2000bf05070 */
[----:B------:R-:W-:Y:S01]  /*7550*/  BSSY B0, `(.L_x_137) ;  /* 0x0000012000007945 */ /* 0x000fe20003800000 */
[----:B------:R-:W-:Y:S02]  /*7560*/  ISETP.NE.AND P2, PT, R40, RZ, PT ;  /* 0x000000ff2800720c */ /* 0x000fe40003f45270 */
[----:B------:R-:W-:Y:S02]  /*7570*/  CS2R R46, SRZ ;  /* 0x00000000002e7805 */ /* 0x000fe4000001ff00 */
[----:B------:R-:W-:Y:S02]  /*7580*/  ISETP.NE.AND.EX P0, PT, RZ, UR59, PT, P0 ;  /* 0x0000003bff007c0c */ /* 0x000fe4000bf05300 */
[----:B------:R-:W-:Y:S02]  /*7590*/  CS2R R44, SRZ ;  /* 0x00000000002c7805 */ /* 0x000fe4000001ff00 */
[----:B------:R-:W-:Y:S02]  /*75a0*/  LOP3.LUT P1, RZ, R81, 0xff, RZ, 0xc0, !PT ;  /* 0x000000ff51ff7812 */ /* 0x000fe4000782c0ff */
[----:B------:R-:W-:Y:S02]  /*75b0*/  CS2R R50, SRZ ;  /* 0x0000000000327805 */ /* 0x000fe4000001ff00 */
[----:B------:R-:W-:Y:S02]  /*75c0*/  SEL R0, RZ, 0xffffffff, P2 ;  /* 0xffffffffff007807 */ /* 0x000fe40001000000 */
[----:B------:R-:W-:Y:S02]  /*75d0*/  CS2R R48, SRZ ;  /* 0x0000000000307805 */ /* 0x000fe4000001ff00 */
[----:B------:R-:W-:Y:S04]  /*75e0*/  SEL R3, RZ, 0xffffffff, P0 ;  /* 0xffffffffff037807 */ /* 0x000fe80000000000 */
[----:B------:R-:W-:Y:S04]  /*75f0*/  @P3 SEL R0, R3, R0, !P1 ;  /* 0x0000000003003207 */ /* 0x000fe80004800000 */
[----:B------:R-:W-:Y:S04]  /*7600*/  LOP3.LUT R0, R0, 0x1, RZ, 0xc0, !PT ;  /* 0x0000000100007812 */ /* 0x000fe800078ec0ff */
[----:B------:R-:W-:Y:S01]  /*7610*/  ISETP.NE.U32.AND P0, PT, R0, 0x1, PT ;  /* 0x000000010000780c */ /* 0x000fe20003f05070 */
[----:B------:R-:W-:Y:S01]  /*7620*/  @!UPT UIADD3 URZ, UPT, UPT, URZ, URZ, URZ ;  /* 0x000000fffffff290 */ /* 0x000fe2000fffe0ff */
[----:B------:R-:W-:Y:S11]  /*7630*/  @!P5 BRA `(.L_x_138) ;  /* 0x00000000000cd947 */ /* 0x000ff60003800000 */
[----:B------:R-:W-:Y:S04]  /*7640*/  SHF.L.U32 R3, R85, 0x1f, RZ ;  /* 0x0000001f55037819 */ /* 0x000fe800000006ff */
[----:B------:R-:W1:Y:S02]  /*7650*/  SYNCS.PHASECHK.TRANS64.TRYWAIT P1, [UR44+0x240], R3 ;  /* 0x00024003ff0075a7 */ /* 0x000e64000802112c */
[----:B-1----:R-:W-:Y:S05]  /*7660*/  @!P1 BRA `(.L_x_139) ;  /* 0x0000002000b89947 */ /* 0x002fea0003800000 */
.L_x_138:
[----:B------:R-:W-:Y:S05]  /*7670*/  BSYNC B0 ;  /* 0x0000000000007941 */ /* 0x000fea0003800000 */
.L_x_137:
[----:B------:R2:W3:Y:S01]  /*7680*/  @P0 LDS.128 R44, [R80+UR44+0x400] ;  /* 0x0004002c502c0984 */ /* 0x0004e20008000c00 */
[----:B------:R-:W-:Y:S01]  /*7690*/  UIADD3 UR4, UPT, UPT, UR44, 0x248, URZ ;  /* 0x000002482c047890 */ /* 0x000fe2000fffe0ff */
[----:B------:R-:W-:Y:S02]  /*76a0*/  LOP3.LUT R85, R85, 0x1, RZ, 0x3c, !PT ;  /* 0x0000000155557812 */ /* 0x000fe400078e3cff */
[----:B------:R2:W1:Y:S01]  /*76b0*/  @P0 LDS.128 R48, [R79+0x10] ;  /* 0x000010004f300984 */ /* 0x0004620000000c00 */
[----:B------:R-:W-:Y:S01]  /*76c0*/  UPRMT UR4, UR55, 0x654, UR4 ;  /* 0x0000065437047896 */ /* 0x000fe20008000004 */
[----:B------:R-:W-:Y:S01]  /*76d0*/  @!PT LDS RZ, [RZ] ;  /* 0x00000000fffff984 */ /* 0x000fe20000000800 */
[----:B------:R-:W-:Y:S01]  /*76e0*/  @!PT LDS RZ, [RZ] ;  /* 0x00000000fffff984 */ /* 0x000fe20000000800 */
[----:B------:R-:W-:Y:S01]  /*76f0*/  @!PT LDS RZ, [RZ] ;  /* 0x00000000fffff984 */ /* 0x000fe20000000800 */
[----:B------:R-:W-:Y:S01]  /*7700*/  @!PT LDS RZ, [RZ] ;  /* 0x00000000fffff984 */ /* 0x000fe20000000800 */
[----:B------:R5:W-:Y:S06]  /*7710*/  MEMBAR.ALL.CTA ;  /* 0x0000000000007992 */ /* 0x000bec0000008000 */
[----:B-----5:R-:W5:Y:S02]  /*7720*/  FENCE.VIEW.ASYNC.S ;  /* 0x00000000000073c6 */ /* 0x020f640000000000 */
[----:B-----5:R-:W-:Y:S03]  /*7730*/  SYNCS.ARRIVE.TRANS64.RED.A1T0 RZ, [UR4], RZ ;  /* 0x000000ffffff79a7 */ /* 0x020fe60008100404 */
.L_x_136:
[----:B------:R-:W-:Y:S05]  /*7740*/  BSYNC B1 ;  /* 0x0000000000017941 */ /* 0x000fea0003800000 */
.L_x_135:
[----:B-1----:R-:W-:Y:S04]  /*7750*/  SHF.R.U32.HI R0, RZ, 0x15, R2 ;  /* 0x00000015ff007819 */ /* 0x002fe80000011602 */
[----:B------:R-:W-:Y:S01]  /*7760*/  LOP3.LUT P0, RZ, R0, 0x3, R82, 0x48, !PT ;  /* 0x0000000300ff7812 */ /* 0x000fe20007804852 */
[----:B------:R-:W-:Y:S01]  /*7770*/  @!UPT UIADD3 URZ, UPT, UPT, URZ, URZ, URZ ;  /* 0x000000fffffff290 */ /* 0x000fe2000fffe0ff */
[----:B------:R-:W-:Y:S11]  /*7780*/  @P4 BRA `(.L_x_140) ;  /* 0x0000000000084947 */ /* 0x000ff60003800000 */
[----:B------:R-:W1:Y:S02]  /*7790*/  SYNCS.PHASECHK.TRANS64.TRYWAIT P1, [R83+URZ+0x280], R4 ;  /* 0x00028004530075a7 */ /* 0x000e6400080211ff */
[----:B-1----:R-:W-:Y:S05]  /*77a0*/  @!P1 BRA `(.L_x_141) ;  /* 0x0000002000809947 */ /* 0x002fea0003800000 */
.L_x_140:
[----:B------:R-:W-:Y:S05]  /*77b0*/  @!P0 BRA `(.L_x_142) ;  /* 0x0000000000408947 */ /* 0x000fea0003800000 */
[----:B------:R-:W1:Y:S01]  /*77c0*/  LDCU.64 UR8, c[0x4][0x70] ;  /* 0x01000e00ff0877ac */ /* 0x000e620008000a00 */
[----:B------:R-:W-:Y:S01]  /*77d0*/  MOV R15, 0x0 ;  /* 0x00000000000f7802 */ /* 0x000fe20000000f00 */
[----:B------:R-:W-:Y:S02]  /*77e0*/  HFMA2 R12, -RZ, RZ, 0, 5.9604644775390625e-08 ;  /* 0x00000001ff0c7431 */ /* 0x000fe400000001ff */
[----:B------:R-:W-:Y:S02]  /*77f0*/  IMAD.MOV.U32 R8, RZ, RZ, 0x192 ;  /* 0x00000192ff087424 */ /* 0x000fe400078e00ff */
[----:B------:R-:W-:Y:S01]  /*7800*/  IMAD.MOV.U32 R13, RZ, RZ, RZ ;  /* 0x000000ffff0d7224 */ /* 0x000fe200078e00ff */
[----:B------:R-:W5:Y:S01]  /*7810*/  LDCU.64 UR6, c[0x4][0x78] ;  /* 0x01000f00ff0677ac */ /* 0x000f620008000a00 */
[----:B------:R-:W2:Y:S01]  /*7820*/  LDC.64 R14, c[0x4][R15] ;  /* 0x010000000f0e7b82 */ /* 0x000ea20000000a00 */
[----:B------:R-:W3:Y:S01]  /*7830*/  LDCU.64 UR4, c[0x4][0x10] ;  /* 0x01000200ff0477ac */ /* 0x000ee20008000a00 */
[----:B-1----:R-:W-:Y:S01]  /*7840*/  MOV R5, UR9 ;  /* 0x0000000900057c02 */ /* 0x002fe20008000f00 */
[----:B------:R-:W-:Y:S01]  /*7850*/  IMAD.U32 R4, RZ, RZ, UR8 ;  /* 0x00000008ff047e24 */ /* 0x000fe2000f8e00ff */
[----:B-----5:R-:W-:Y:S01]  /*7860*/  MOV R7, UR7 ;  /* 0x0000000700077c02 */ /* 0x020fe20008000f00 */
[----:B------:R-:W-:Y:S01]  /*7870*/  IMAD.U32 R6, RZ, RZ, UR6 ;  /* 0x00000006ff067e24 */ /* 0x000fe2000f8e00ff */
[----:B---3--:R-:W-:Y:S01]  /*7880*/  MOV R11, UR5 ;  /* 0x00000005000b7c02 */ /* 0x008fe20008000f00 */
[----:B------:R-:W-:Y:S02]  /*7890*/  IMAD.U32 R10, RZ, RZ, UR4 ;  /* 0x00000004ff0a7e24 */ /* 0x000fe4000f8e00ff */
[----:B------:R-:W-:Y:S07]  /*78a0*/  LEPC R20, `(.L_x_142) ;  /* 0x000000001014794e */ /* 0x000fee0000000000 */
[----:B--2-4-:R-:W-:Y:S05]  /*78b0*/  CALL.ABS.NOINC R14 ;  /* 0x000000000e007343 */ /* 0x014fea0003c00000 */
.L_x_142:
[----:B------:R-:W-:Y:S01]  /*78c0*/  LOP3.LUT P0, RZ, R78, 0x60, RZ, 0xc0, !PT ;  /* 0x000000604eff7812 */ /* 0x000fe2000780c0ff */
[----:B------:R-:W-:Y:S05]  /*78d0*/  WARPSYNC.ALL ;  /* 0x0000000000007948 */ /* 0x000fea0003800000 */
[----:B------:R-:W-:Y:S01]  /*78e0*/  R2UR UR4, R2 ;  /* 0x00000000020472ca */ /* 0x000fe200000e0000 */
[----:B---3--:R-:W-:Y:S01]  /*78f0*/  IMAD.U32 R64, R46, 0x10000, RZ ;  /* 0x000100002e407824 */ /* 0x008fe200078e00ff */
[----:B------:R-:W-:Y:S01]  /*7900*/  SHF.L.U32 R41, R44, 0x10, RZ ;  /* 0x000000102c297819 */ /* 0x000fe200000006ff */
[----:B------:R-:W-:Y:S01]  /*7910*/  IMAD.U32 R63, R48, 0x10000, RZ ;  /* 0x00010000303f7824 */ /* 0x000fe200078e00ff */
[----:B------:R-:W-:Y:S01]  /*7920*/  PRMT R39, R44, 0x8880, RZ ;  /* 0x000088802c277816 */ /* 0x000fe200000000ff */
[----:B------:R-:W-:Y:S01]  /*7930*/  IMAD.U32 R53, R50, 0x10000, RZ ;  /* 0x0001000032357824 */ /* 0x000fe200078e00ff */
[----:B------:R-:W-:Y:S01]  /*7940*/  SHF.L.U32 R42, R44, 0x8, RZ ;  /* 0x000000082c2a7819 */ /* 0x000fe200000006ff */
[----:B------:R-:W-:Y:S01]  /*7950*/  BSSY.RECONVERGENT B0, `(.L_x_143) ;  /* 0x000009e000007945 */ /* 0x000fe20003800200 */
[----:B------:R-:W-:Y:S02]  /*7960*/  SHF.R.S32.HI R41, RZ, 0x18, R41 ;  /* 0x00000018ff297819 */ /* 0x000fe40000011429 */
[----:B------:R-:W-:Y:S02]  /*7970*/  SHF.R.S32.HI R42, RZ, 0x18, R42 ;  /* 0x00000018ff2a7819 */ /* 0x000fe4000001142a */
[----:B------:R-:W-:Y:S01]  /*7980*/  SHF.R.S32.HI R43, RZ, 0x18, R44 ;  /* 0x00000018ff2b7819 */ /* 0x000fe2000001142c */
[----:B------:R-:W1:Y:S01]  /*7990*/  LDTM.x32 R4, tmem[UR4] ;  /* 0x00000004000479ee */ /* 0x000e6200082c0000 */
[----:B------:R-:W-:Y:S01]  /*79a0*/  NOP ;  /* 0x0000000000007918 */ /* 0x000fe20000000000 */
[----:B------:R-:W-:Y:S02]  /*79b0*/  IADD3 R83, PT, PT, R83, 0x2a0, RZ ;  /* 0x000002a053537810 */ /* 0x000fe40007ffe0ff */
[----:B------:R-:W-:Y:S02]  /*79c0*/  PRMT R69, R45, 0x8880, RZ ;  /* 0x000088802d457816 */ /* 0x000fe400000000ff */
[----:B------:R-:W-:Y:S02]  /*79d0*/  LOP3.LUT R83, R83, 0xfefffff8, RZ, 0xc0, !PT ;  /* 0xfefffff853537812 */ /* 0x000fe400078ec0ff */
[----:B------:R-:W-:Y:S02]  /*79e0*/  SHF.L.U32 R68, R45, 0x10, RZ ;  /* 0x000000102d447819 */ /* 0x000fe400000006ff */
[----:B-1----:R1:W-:Y:S01]  /*79f0*/  SYNCS.ARRIVE.TRANS64.RED.A1T0 RZ, [R83+URZ], RZ ;  /* 0x000000ff53ff79a7 */ /* 0x0023e200081004ff */
[----:B------:R-:W-:Y:S02]  /*7a00*/  SHF.R.S32.HI R44, RZ, 0x18, R45 ;  /* 0x00000018ff2c7819 */ /* 0x000fe4000001142d */
[----:B------:R-:W-:Y:S02]  /*7a10*/  PRMT R66, R46, 0x8880, RZ ;  /* 0x000088802e427816 */ /* 0x000fe400000000ff */
[C---:B------:R-:W-:Y:S02]  /*7a20*/  PRMT R60, R47.reuse, 0x8880, RZ ;  /* 0x000088802f3c7816 */ /* 0x040fe400000000ff */
[C---:B------:R-:W-:Y:S02]  /*7a30*/  SHF.L.U32 R59, R47.reuse, 0x10, RZ ;  /* 0x000000102f3b7819 */ /* 0x040fe400000006ff */
[----:B------:R-:W-:Y:S02]  /*7a40*/  SHF.L.U32 R58, R47, 0x8, RZ ;  /* 0x000000082f3a7819 */ /* 0x000fe400000006ff */
[C---:B------:R-:W-:Y:S02]  /*7a50*/  PRMT R65, R48.reuse, 0x8880, RZ ;  /* 0x0000888030417816 */ /* 0x040fe400000000ff */
[----:B------:R-:W-:Y:S01]  /*7a60*/  SHF.L.U32 R62, R48, 0x8, RZ ;  /* 0x00000008303e7819 */ /* 0x000fe200000006ff */
[C---:B----4-:R-:W-:Y:S01]  /*7a70*/  IMAD R0, R38.reuse, R4, RZ ;  /* 0x0000000426007224 */ /* 0x050fe200078e02ff */
[----:B------:R-:W-:Y:S01]  /*7a80*/  SHF.R.S32.HI R4, RZ, 0x18, R68 ;  /* 0x00000018ff047819 */ /* 0x000fe20000011444 */
[C---:B------:R-:W-:Y:S01]  /*7a90*/  IMAD R2, R38.reuse, R5, RZ ;  /* 0x0000000526027224 */ /* 0x040fe200078e02ff */
[C---:B------:R-:W-:Y:S01]  /*7aa0*/  PRMT R57, R49.reuse, 0x8880, RZ ;  /* 0x0000888031397816 */ /* 0x040fe200000000ff */
[C---:B------:R-:W-:Y:S01]  /*7ab0*/  IMAD R3, R38.reuse, R6, RZ ;  /* 0x0000000626037224 */ /* 0x040fe200078e02ff */
[----:B------:R-:W-:Y:S01]  /*7ac0*/  SHF.L.U32 R56, R49, 0x10, RZ ;  /* 0x0000001031387819 */ /* 0x000fe200000006ff */
[----:B------:R-:W-:Y:S01]  /*7ad0*/  IMAD R0, R39, R40, R0 ;  /* 0x0000002827007224 */ /* 0x000fe200078e0200 */
[----:B------:R-:W-:Y:S01]  /*7ae0*/  MOV R39, R66 ;  /* 0x0000004200277202 */ /* 0x000fe20000000f00 */
[----:B------:R-:W-:Y:S01]  /*7af0*/  IMAD R7, R38, R7, RZ ;  /* 0x0000000726077224 */ /* 0x000fe200078e02ff */
[----:B------:R-:W-:Y:S01]  /*7b00*/  SHF.L.U32 R55, R49, 0x8, RZ ;  /* 0x0000000831377819 */ /* 0x000fe200000006ff */
[-C--:B------:R-:W-:Y:S01]  /*7b10*/  IMAD R2, R41, R40.reuse, R2 ;  /* 0x0000002829027224 */ /* 0x080fe200078e0202 */
[----:B------:R-:W-:Y:S01]  /*7b20*/  SHF.R.S32.HI R41, RZ, 0x18, R48 ;  /* 0x00000018ff297819 */ /* 0x000fe20000011430 */
[-C--:B------:R-:W-:Y:S01]  /*7b30*/  IMAD R3, R42, R40.reuse, R3 ;  /* 0x000000282a037224 */ /* 0x080fe200078e0203 */
[----:B------:R-:W-:Y:S01]  /*7b40*/  SHF.L.U32 R48, R51, 0x8, RZ ;  /* 0x0000000833307819 */ /* 0x000fe200000006ff */
[----:B------:R-:W-:Y:S01]  /*7b50*/  IMAD R7, R43, R40, R7 ;  /* 0x000000282b077224 */ /* 0x000fe200078e0207 */
[----:B------:R-:W-:Y:S01]  /*7b60*/  SHF.L.U32 R67, R45, 0x8, RZ ;  /* 0x000000082d437819 */ /* 0x000fe200000006ff */
[C---:B------:R-:W-:Y:S01]  /*7b70*/  IMAD R8, R38.reuse, R8, RZ ;  /* 0x0000000826087224 */ /* 0x040fe200078e02ff */
[----:B------:R-:W-:Y:S01]  /*7b80*/  SHF.R.S32.HI R45, RZ, 0x18, R46 ;  /* 0x00000018ff2d7819 */ /* 0x000fe2000001142e */
[----:B------:R-:W-:Y:S01]  /*7b90*/  IMAD R9, R38, R9, RZ ;  /* 0x0000000926097224 */ /* 0x000fe200078e02ff */
[----:B------:R-:W-:Y:S01]  /*7ba0*/  SHF.L.U32 R61, R46, 0x8, RZ ;  /* 0x000000082e3d7819 */ /* 0x000fe200000006ff */
[C---:B------:R-:W-:Y:S01]  /*7bb0*/  IMAD R10, R38.reuse, R10, RZ ;  /* 0x0000000a260a7224 */ /* 0x040fe200078e02ff */
[----:B------:R-:W-:Y:S01]  /*7bc0*/  SHF.R.S32.HI R46, RZ, 0x18, R47 ;  /* 0x00000018ff2e7819 */ /* 0x000fe2000001142f */
[C---:B------:R-:W-:Y:S01]  /*7bd0*/  IMAD R11, R38.reuse, R11, RZ ;  /* 0x0000000b260b7224 */ /* 0x040fe200078e02ff */
[----:B------:R-:W-:Y:S01]  /*7be0*/  SHF.R.S32.HI R42, RZ, 0x18, R49 ;  /* 0x00000018ff2a7819 */ /* 0x000fe20000011431 */
[----:B------:R-:W-:Y:S01]  /*7bf0*/  IMAD R6, R38, R15, RZ ;  /* 0x0000000f26067224 */ /* 0x000fe200078e02ff */
[----:B------:R-:W-:Y:S01]  /*7c00*/  PRMT R54, R50, 0x8880, RZ ;  /* 0x0000888032367816 */ /* 0x000fe200000000ff */
[----:B------:R-:W-:Y:S01]  /*7c10*/  IMAD R15, R38, R20, RZ ;  /* 0x00000014260f7224 */ /* 0x000fe200078e02ff */
[----:B------:R-:W-:Y:S01]  /*7c20*/  SHF.L.U32 R52, R50, 0x8, RZ ;  /* 0x0000000832347819 */ /* 0x000fe200000006ff */
[C---:B------:R-:W-:Y:S01]  /*7c30*/  IMAD R20, R38.reuse, R25, RZ ;  /* 0x0000001926147224 */ /* 0x040fe200078e02ff */
[----:B------:R-:W-:Y:S01]  /*7c40*/  SHF.R.S32.HI R43, RZ, 0x18, R50 ;  /* 0x00000018ff2b7819 */ /* 0x000fe20000011432 */
[C---:B------:R-:W-:Y:S01]  /*7c50*/  IMAD R25, R38.reuse, R30, RZ ;  /* 0x0000001e26197224 */ /* 0x040fe200078e02ff */
[C---:B------:R-:W-:Y:S01]  /*7c60*/  PRMT R50, R51.reuse, 0x8880, RZ ;  /* 0x0000888033327816 */ /* 0x040fe200000000ff */
[C---:B------:R-:W-:Y:S01]  /*7c70*/  IMAD R30, R38.reuse, R35, RZ ;  /* 0x00000023261e7224 */ /* 0x040fe200078e02ff */
[----:B------:R-:W-:Y:S02]  /*7c80*/  SHF.L.U32 R49, R51, 0x10, RZ ;  /* 0x0000001033317819 */ /* 0x000fe400000006ff */
[----:B------:R-:W-:Y:S02]  /*7c90*/  SHF.R.S32.HI R47, RZ, 0x18, R51 ;  /* 0x00000018ff2f7819 */ /* 0x000fe40000011433 */
[----:B------:R-:W-:Y:S01]  /*7ca0*/  I2IP.S8.S32.SAT R51, R7, R3, RZ ;  /* 0x0000000307337239 */ /* 0x000fe200000014ff */
[----:B------:R-:W-:Y:S01]  /*7cb0*/  IMAD.MOV.U32 R3, RZ, RZ, R69 ;  /* 0x000000ffff037224 */ /* 0x000fe200078e0045 */
[----:B------:R-:W-:Y:S01]  /*7cc0*/  SHF.R.S32.HI R5, RZ, 0x18, R67 ;  /* 0x00000018ff057819 */ /* 0x000fe20000011443 */
[----:B------:R-:W-:Y:S01]  /*7cd0*/  IMAD R7, R38, R16, RZ ;  /* 0x0000001026077224 */ /* 0x000fe200078e02ff */
[----:B------:R-:W-:Y:S01]  /*7ce0*/  IADD3 R36, PT, PT, R36, 0x1, RZ ;  /* 0x0000000124247810 */ /* 0x000fe20007ffe0ff */
[-C--:B------:R-:W-:Y:S02]  /*7cf0*/  IMAD R8, R3, R40.reuse, R8 ;  /* 0x0000002803087224 */ /* 0x080fe400078e0208 */
[-C--:B------:R-:W-:Y:S02]  /*7d00*/  IMAD R9, R4, R40.reuse, R9 ;  /* 0x0000002804097224 */ /* 0x080fe400078e0209 */
[-C--:B------:R-:W-:Y:S02]  /*7d10*/  IMAD R10, R5, R40.reuse, R10 ;  /* 0x00000028050a7224 */ /* 0x080fe400078e020a */
[----:B------:R-:W-:Y:S02]  /*7d20*/  IMAD R11, R44, R40, R11 ;  /* 0x000000282c0b7224 */ /* 0x000fe400078e020b */
[C---:B------:R-:W-:Y:S02]  /*7d30*/  IMAD R3, R38.reuse, R12, RZ ;  /* 0x0000000c26037224 */ /* 0x040fe400078e02ff */
[C---:B------:R-:W-:Y:S01]  /*7d40*/  IMAD R12, R38.reuse, R17, RZ ;  /* 0x00000011260c7224 */ /* 0x040fe200078e02ff */
[----:B------:R-:W-:Y:S01]  /*7d50*/  I2IP.S8.S32.SAT R11, R11, R10, RZ ;  /* 0x0000000a0b0b7239 */ /* 0x000fe200000014ff */
[C---:B------:R-:W-:Y:S01]  /*7d60*/  IMAD R17, R38.reuse, R22, RZ ;  /* 0x0000001626117224 */ /* 0x040fe200078e02ff */
[----:B------:R-:W-:Y:S01]  /*7d70*/  SHF.R.S32.HI R10, RZ, 0x18, R64 ;  /* 0x00000018ff0a7819 */ /* 0x000fe20000011440 */
[C---:B------:R-:W-:Y:S02]  /*7d80*/  IMAD R22, R38.reuse, R27, RZ ;  /* 0x0000001b26167224 */ /* 0x040fe400078e02ff */
[----:B------:R-:W-:Y:S01]  /*7d90*/  IMAD R27, R38, R32, RZ ;  /* 0x00000020261b7224 */ /* 0x000fe200078e02ff */
[----:B------:R-:W-:Y:S01]  /*7da0*/  I2IP.S8.S32.SAT R32, R2, R0, R51 ;  /* 0x0000000002207239 */ /* 0x000fe20000001433 */
[C---:B------:R-:W-:Y:S01]  /*7db0*/  IMAD R4, R38.reuse, R13, RZ ;  /* 0x0000000d26047224 */ /* 0x040fe200078e02ff */
[----:B------:R-:W-:Y:S01]  /*7dc0*/  SHF.R.S32.HI R0, RZ, 0x18, R61 ;  /* 0x00000018ff007819 */ /* 0x000fe2000001143d */
[C---:B------:R-:W-:Y:S01]  /*7dd0*/  IMAD R5, R38.reuse, R14, RZ ;  /* 0x0000000e26057224 */ /* 0x040fe200078e02ff */
[----:B------:R-:W-:Y:S01]  /*7de0*/  MOV R2, R60 ;  /* 0x0000003c00027202 */ /* 0x000fe20000000f00 */
[C---:B------:R-:W-:Y:S02]  /*7df0*/  IMAD R13, R38.reuse, R18, RZ ;  /* 0x00000012260d7224 */ /* 0x040fe400078e02ff */
[----:B------:R-:W-:Y:S02]  /*7e00*/  IMAD R3, R39, R40, R3 ;  /* 0x0000002827037224 */ /* 0x000fe400078e0203 */
[C---:B------:R-:W-:Y:S02]  /*7e10*/  IMAD R18, R38.reuse, R23, RZ ;  /* 0x0000001726127224 */ /* 0x040fe400078e02ff */
[----:B------:R-:W-:Y:S02]  /*7e20*/  IMAD R23, R38, R28, RZ ;  /* 0x0000001c26177224 */ /* 0x000fe400078e02ff */
[----:B------:R-:W-:Y:S02]  /*7e30*/  IMAD R4, R10, R40, R4 ;  /* 0x000000280a047224 */ /* 0x000fe400078e0204 */
[----:B------:R-:W-:Y:S01]  /*7e40*/  IMAD R28, R38, R33, RZ ;  /* 0x00000021261c7224 */ /* 0x000fe200078e02ff */
[----:B------:R-:W-:Y:S01]  /*7e50*/  I2IP.S8.S32.SAT R33, R9, R8, R11 ;  /* 0x0000000809217239 */ /* 0x000fe2000000140b */
[-C--:B------:R-:W-:Y:S01]  /*7e60*/  IMAD R5, R0, R40.reuse, R5 ;  /* 0x0000002800057224 */ /* 0x080fe200078e0205 */
[----:B------:R-:W-:Y:S01]  /*7e70*/  SHF.R.S32.HI R8, RZ, 0x18, R59 ;  /* 0x00000018ff087819 */ /* 0x000fe2000001143b */
[-C--:B------:R-:W-:Y:S01]  /*7e80*/  IMAD R6, R45, R40.reuse, R6 ;  /* 0x000000282d067224 */ /* 0x080fe200078e0206 */
[----:B------:R-:W-:Y:S01]  /*7e90*/  SHF.R.S32.HI R9, RZ, 0x18, R58 ;  /* 0x00000018ff097819 */ /* 0x000fe2000001143a */
[-C--:B------:R-:W-:Y:S01]  /*7ea0*/  IMAD R7, R2, R40.reuse, R7 ;  /* 0x0000002802077224 */ /* 0x080fe200078e0207 */
[----:B------:R-:W-:Y:S01]  /*7eb0*/  MOV R0, R65 ;  /* 0x0000004100007202 */ /* 0x000fe20000000f00 */
[----:B------:R-:W-:Y:S01]  /*7ec0*/  IMAD R14, R38, R19, RZ ;  /* 0x00000013260e7224 */ /* 0x000fe200078e02ff */
[----:B------:R-:W-:Y:S01]  /*7ed0*/  I2IP.S8.S32.SAT R5, R6, R5, RZ ;  /* 0x0000000506057239 */ /* 0x000fe200000014ff */
[-C--:B------:R-:W-:Y:S01]  /*7ee0*/  IMAD R12, R8, R40.reuse, R12 ;  /* 0x00000028080c7224 */ /* 0x080fe200078e020c */
[----:B------:R-:W-:Y:S01]  /*7ef0*/  SHF.R.S32.HI R2, RZ, 0x18, R63 ;  /* 0x00000018ff027819 */ /* 0x000fe2000001143f */
[-C--:B------:R-:W-:Y:S01]  /*7f00*/  IMAD R13, R9, R40.reuse, R13 ;  /* 0x00000028090d7224 */ /* 0x080fe200078e020d */
[----:B------:R-:W-:Y:S01]  /*7f10*/  SHF.R.S32.HI R8, RZ, 0x18, R62 ;  /* 0x00000018ff087819 */ /* 0x000fe2000001143e */
[----:B------:R-:W-:Y:S02]  /*7f20*/  IMAD R16, R38, R21, RZ ;  /* 0x0000001526107224 */ /* 0x000fe400078e02ff */
[-C--:B------:R-:W-:Y:S02]  /*7f30*/  IMAD R14, R46, R40.reuse, R14 ;  /* 0x000000282e0e7224 */ /* 0x080fe400078e020e */
[-C--:B------:R-:W-:Y:S02]  /*7f40*/  IMAD R15, R0, R40.reuse, R15 ;  /* 0x00000028000f7224 */ /* 0x080fe400078e020f */
[----:B------:R-:W-:Y:S01]  /*7f50*/  IMAD R16, R2, R40, R16 ;  /* 0x0000002802107224 */ /* 0x000fe200078e0210 */
[----:B------:R-:W-:Y:S01]  /*7f60*/  I2IP.S8.S32.SAT R13, R14, R13, RZ ;  /* 0x0000000d0e0d7239 */ /* 0x000fe200000014ff */
[C---:B------:R-:W-:Y:S01]  /*7f70*/  IMAD R19, R38.reuse, R24, RZ ;  /* 0x0000001826137224 */ /* 0x040fe200078e02ff */
[----:B------:R-:W-:Y:S01]  /*7f80*/  SHF.R.S32.HI R2, RZ, 0x18, R56 ;  /* 0x00000018ff027819 */ /* 0x000fe20000011438 */
[----:B------:R-:W-:Y:S01]  /*7f90*/  IMAD R24, R38, R29, RZ ;  /* 0x0000001d26187224 */ /* 0x000fe200078e02ff */
[----:B------:R-:W-:Y:S01]  /*7fa0*/  I2IP.S8.S32.SAT R35, R12, R7, R13 ;  /* 0x000000070c237239 */ /* 0x000fe2000000140d */
[----:B------:R-:W-:Y:S02]  /*7fb0*/  IMAD R17, R8, R40, R17 ;  /* 0x0000002808117224 */ /* 0x000fe400078e0211 */
[----:B------:R-:W-:Y:S02]  /*7fc0*/  IMAD.MOV.U32 R0, RZ, RZ, R57 ;  /* 0x000000ffff007224 */ /* 0x000fe400078e0039 */
[----:B------:R-:W-:Y:S01]  /*7fd0*/  IMAD R29, R38, R34, RZ ;  /* 0x00000022261d7224 */ /* 0x000fe200078e02ff */
[----:B------:R-:W-:Y:S01]  /*7fe0*/  I2IP.S8.S32.SAT R34, R4, R3, R5 ;  /* 0x0000000304227239 */ /* 0x000fe20000001405 */
[-C--:B------:R-:W-:Y:S01]  /*7ff0*/  IMAD R18, R41, R40.reuse, R18 ;  /* 0x0000002829127224 */ /* 0x080fe200078e0212 */
[----:B------:R-:W-:Y:S01]  /*8000*/  SHF.R.S32.HI R3, RZ, 0x18, R55 ;  /* 0x00000018ff037819 */ /* 0x000fe20000011437 */
[----:B------:R-:W-:Y:S01]  /*8010*/  IMAD R19, R0, R40, R19 ;  /* 0x0000002800137224 */ /* 0x000fe200078e0213 */
[----:B------:R-:W-:Y:S01]  /*8020*/  MOV R0, R54 ;  /* 0x0000003600007202 */ /* 0x000fe20000000f00 */
[----:B------:R1:W-:Y:S01]  /*8030*/  STS.128 [R80+UR44+0x1400], R32 ;  /* 0x0014002050007988 */ /* 0x0003e20008000c2c */
[----:B------:R-:W-:Y:S01]  /*8040*/  SHF.R.S32.HI R4, RZ, 0x18, R48 ;  /* 0x00000018ff047819 */ /* 0x000fe20000011430 */
[----:B------:R-:W-:Y:S01]  /*8050*/  IMAD R21, R38, R26, RZ ;  /* 0x0000001a26157224 */ /* 0x000fe200078e02ff */
[----:B------:R-:W-:Y:S01]  /*8060*/  I2IP.S8.S32.SAT R17, R18, R17, RZ ;  /* 0x0000001112117239 */ /* 0x000fe200000014ff */
[-C--:B------:R-:W-:Y:S01]  /*8070*/  IMAD R20, R2, R40.reuse, R20 ;  /* 0x0000002802147224 */ /* 0x080fe200078e0214 */
[----:B------:R-:W-:Y:S01]  /*8080*/  SHF.R.S32.HI R2, RZ, 0x18, R53 ;  /* 0x00000018ff027819 */ /* 0x000fe20000011435 */
[-C--:B------:R-:W-:Y:S01]  /*8090*/  IMAD R21, R3, R40.reuse, R21 ;  /* 0x0000002803157224 */ /* 0x080fe200078e0215 */
[----:B------:R-:W-:Y:S01]  /*80a0*/  SHF.R.S32.HI R3, RZ, 0x18, R49 ;  /* 0x00000018ff037819 */ /* 0x000fe20000011431 */
[-C--:B------:R-:W-:Y:S01]  /*80b0*/  IMAD R22, R42, R40.reuse, R22 ;  /* 0x000000282a167224 */ /* 0x080fe200078e0216 */
[----:B------:R-:W-:Y:S01]  /*80c0*/  I2IP.S8.S32.SAT R16, R16, R15, R17 ;  /* 0x0000000f10107239 */ /* 0x000fe20000001411 */
[-C--:B------:R-:W-:Y:S01]  /*80d0*/  IMAD R23, R0, R40.reuse, R23 ;  /* 0x0000002800177224 */ /* 0x080fe200078e0217 */
[----:B------:R-:W-:Y:S01]  /*80e0*/  SHF.R.S32.HI R0, RZ, 0x18, R52 ;  /* 0x00000018ff007819 */ /* 0x000fe20000011434 */
[----:B------:R-:W-:Y:S01]  /*80f0*/  IMAD R24, R2, R40, R24 ;  /* 0x0000002802187224 */ /* 0x000fe200078e0218 */
[----:B------:R-:W-:Y:S01]  /*8100*/  MOV R2, R50 ;  /* 0x0000003200027202 */ /* 0x000fe20000000f00 */
[----:B------:R-:W-:Y:S01]  /*8110*/  IMAD R26, R38, R31, RZ ;  /* 0x0000001f261a7224 */ /* 0x000fe200078e02ff */
[----:B------:R-:W-:Y:S01]  /*8120*/  I2IP.S8.S32.SAT R17, R22, R21, RZ ;  /* 0x0000001516117239 */ /* 0x000fe200000014ff */
[-C--:B------:R-:W-:Y:S02]  /*8130*/  IMAD R25, R0, R40.reuse, R25 ;  /* 0x0000002800197224 */ /* 0x080fe400078e0219 */
[-C--:B------:R-:W-:Y:S01]  /*8140*/  IMAD R26, R43, R40.reuse, R26 ;  /* 0x000000282b1a7224 */ /* 0x080fe200078e021a */
[----:B------:R-:W-:Y:S01]  /*8150*/  I2IP.S8.S32.SAT R17, R20, R19, R17 ;  /* 0x0000001314117239 */ /* 0x000fe20000001411 */
[-C--:B------:R-:W-:Y:S02]  /*8160*/  IMAD R27, R2, R40.reuse, R27 ;  /* 0x00000028021b7224 */ /* 0x080fe400078e021b */
[-C--:B------:R-:W-:Y:S01]  /*8170*/  IMAD R28, R3, R40.reuse, R28 ;  /* 0x00000028031c7224 */ /* 0x080fe200078e021c */
[----:B------:R-:W-:Y:S01]  /*8180*/  I2IP.S8.S32.SAT R18, R26, R25, RZ ;  /* 0x000000191a127239 */ /* 0x000fe200000014ff */
[-C--:B------:R-:W-:Y:S02]  /*8190*/  IMAD R29, R4, R40.reuse, R29 ;  /* 0x00000028041d7224 */ /* 0x080fe400078e021d */
[----:B------:R-:W-:Y:S01]  /*81a0*/  IMAD R30, R47, R40, R30 ;  /* 0x000000282f1e7224 */ /* 0x000fe200078e021e */
[----:B------:R-:W-:Y:S04]  /*81b0*/  I2IP.S8.S32.SAT R18, R24, R23, R18 ;  /* 0x0000001718127239 */ /* 0x000fe80000001412 */
[----:B------:R-:W-:Y:S04]  /*81c0*/  I2IP.S8.S32.SAT R29, R30, R29, RZ ;  /* 0x0000001d1e1d7239 */ /* 0x000fe800000014ff */
[----:B------:R-:W-:Y:S05]  /*81d0*/  I2IP.S8.S32.SAT R19, R28, R27, R29 ;  /* 0x0000001b1c137239 */ /* 0x000fea000000141d */
[----:B------:R1:W-:Y:S01]  /*81e0*/  STS.128 [R79+0x1010], R16 ;  /* 0x001010104f007388 */ /* 0x0003e20000000c00 */
[----:B------:R-:W-:Y:S01]  /*81f0*/  @!PT LDS RZ, [RZ] ;  /* 0x00000000fffff984 */ /* 0x000fe20000000800 */
[----:B------:R-:W-:Y:S01]  /*8200*/  @!PT LDS RZ, [RZ] ;  /* 0x00000000fffff984 */ /* 0x000fe20000000800 */
[----:B------:R-:W-:Y:S01]  /*8210*/  @!PT LDS RZ, [RZ] ;  /* 0x00000000fffff984 */ /* 0x000fe20000000800 */
[----:B------:R-:W-:Y:S01]  /*8220*/  @!PT LDS RZ, [RZ] ;  /* 0x00000000fffff984 */ /* 0x000fe20000000800 */
[----:B------:R3:W-:Y:S07]  /*8230*/  MEMBAR.ALL.CTA ;  /* 0x0000000000007992 */ /* 0x0007ee0000008000 */
[----:B---3--:R-:W3:Y:S02]  /*8240*/  FENCE.VIEW.ASYNC.S ;  /* 0x00000000000073c6 */ /* 0x008ee40000000000 */
[----:B---3--:R-:W-:Y:S06]  /*8250*/  BAR.SYNC.DEFER_BLOCKING 0x1, 0x80 ;  /* 0x0042000000007b1d */ /* 0x008fec0000010000 */
[----:B------:R-:W-:Y:S05]  /*8260*/  @P0 BRA `(.L_x_144) ;  /* 0x0000000000300947 */ /* 0x000fea0003800000 */
[----:B------:R-:W-:Y:S02]  /*8270*/  UIADD3 UR4, UPT, UPT, UR44, 0x1400, URZ ;  /* 0x000014002c047890 */ /* 0x000fe4000fffe0ff */
[----:B------:R-:W-:Y:S02]  /*8280*/  USHF.L.U32 UR9, UR46, 0x6, URZ ;  /* 0x000000062e097899 */ /* 0x000fe400080006ff */
[----:B------:R-:W-:Y:S02]  /*8290*/  USHF.L.U32 UR10, UR45, 0x6, URZ ;  /* 0x000000062d0a7899 */ /* 0x000fe400080006ff */
[----:B------:R-:W-:Y:S01]  /*82a0*/  MOV R88, UR4 ;  /* 0x0000000400587c02 */ /* 0x000fe20008000f00 */
[----:B------:R-:W-:Y:S01]  /*82b0*/  UIADD3 UR4, UP0, UPT, UR62, 0x680, URZ ;  /* 0x000006803e047890 */ /* 0x000fe2000ff1e0ff */
[----:B------:R-:W-:Y:S02]  /*82c0*/  UMOV UR11, UR36 ;  /* 0x00000024000b7c82 */ /* 0x000fe40008000000 */
[----:B------:R-:W-:Y:S01]  /*82d0*/  R2UR UR8, R88 ;  /* 0x00000000580872ca */ /* 0x000fe200000e0000 */
[----:B------:R-:W-:Y:S11]  /*82e0*/  UIADD3.X UR5, UPT, UPT, URZ, UR63, URZ, UP0, !UPT ;  /* 0x0000003fff057290 */ /* 0x000ff600087fe4ff */
[----:B------:R-:W-:Y:S01]  /*82f0*/  @!UPT UIADD3 URZ, UPT, UPT, URZ, URZ, URZ ;  /* 0x000000fffffff290 */ /* 0x000fe2000fffe0ff */
[----:B------:R3:W-:Y:S01]  /*8300*/  UTMASTG.3D [UR8], [UR4] ;  /* 0x00000008040073b5 */ /* 0x0007e20008010000 */
[----:B------:R0:W-:Y:S01]  /*8310*/  UTMACMDFLUSH ;  /* 0x00000000000079b7 */ /* 0x0001e20000000000 */
[----:B---3--:R-:W-:Y:S04]  /*8320*/  DEPBAR.LE SB0, 0x0 ;  /* 0x000080000000791a */ /* 0x008fe80000000000 */
.L_x_144:
[----:B------:R-:W-:Y:S05]  /*8330*/  BSYNC.RECONVERGENT B0 ;  /* 0x0000000000007941 */ /* 0x000fea0003800200 */
.L_x_143:
[----:B------:R-:W-:Y:S01]  /*8340*/  BAR.SYNC.DEFER_BLOCKING 0x1, 0x80 ;  /* 0x0042000000007b1d */ /* 0x000fe20000010000 */
[----:B------:R-:W-:Y:S01]  /*8350*/  ISETP.NE.AND P0, PT, R84, 0x2, PT ;  /* 0x000000025400780c */ /* 0x000fe20003f05270 */
[----:B------:R-:W-:Y:S01]  /*8360*/  UISETP.NE.AND UP0, UPT, UR47, URZ, UPT ;  /* 0x000000ff2f00728c */ /* 0x000fe2000bf05270 */
[----:B------:R-:W-:Y:S01]  /*8370*/  ISETP.NE.AND P1, PT, R36, 0x4, PT ;  /* 0x000000042400780c */ /* 0x000fe20003f25270 */
[----:B------:R-:W-:Y:S01]  /*8380*/  UIADD3 UR46, UPT, UPT, UR37, UR60, URZ ;  /* 0x0000003c252e7290 */ /* 0x000fe2000fffe0ff */
[----:B------:R-:W-:Y:S01]  /*8390*/  SEL R2, RZ, 0x1, P0 ;  /* 0x00000001ff027807 */ /* 0x000fe20000000000 */
[----:B------:R-:W-:Y:S01]  /*83a0*/  UIADD3 UR45, UPT, UPT, UR38, UR57, URZ ;  /* 0x00000039262d7290 */ /* 0x000fe2000fffe0ff */
[----:B------:R-:W-:Y:S02]  /*83b0*/  SEL R0, RZ, 0x1, P1 ;  /* 0x00000001ff007807 */ /* 0x000fe40000800000 */
[----:B------:R-:W-:Y:S02]  /*83c0*/  LOP3.LUT R86, R86, R2, RZ, 0x3c, !PT ;  /* 0x0000000256567212 */ /* 0x000fe400078e3cff */
[----:B------:R-:W-:Y:S02]  /*83d0*/  LOP3.LUT R87, R87, R0, RZ, 0x3c, !PT ;  /* 0x0000000057577212 */ /* 0x000fe400078e3cff */
[----:B------:R-:W-:Y:S02]  /*83e0*/  SEL R84, R84, RZ, P0 ;  /* 0x000000ff54547207 */ /* 0x000fe40000000000 */
[----:B------:R-:W-:Y:S01]  /*83f0*/  SEL R36, R36, RZ, P1 ;  /* 0x000000ff24247207 */ /* 0x000fe20000800000 */
[----:B------:R-:W-:Y:S01]  /*8400*/  UMOV UR36, UR54 ;  /* 0x0000003600247c82 */ /* 0x000fe20008000000 */
[----:B------:R-:W-:Y:S05]  /*8410*/  BRA.U UP0, `(.L_x_145) ;  /* 0xffffffe5002c7547 */ /* 0x000fea000b83ffff */
[----:B------:R-:W-:Y:S05]  /*8420*/  EXIT ;  /* 0x000000000000794d */ /* 0x000fea0003800000 */
.L_x_25:
[----:B---3--:R3:W4:Y:S02]  /*8430*/  SYNCS.PHASECHK.TRANS64.TRYWAIT P0, [R0+URZ+0x2d0], R2 ;  /* 0x0002d002000075a7 */ /* 0x00872400080011ff */
[----:B----4-:R-:W-:Y:S05]  /*8440*/  @!P0 NANOSLEEP.SYNCS 0x989680 ;  /* 0x009896800000895d */ /* 0x010fea0003900000 */
[----:B------:R-:W4:Y:S02]  /*8450*/  @!P0 SYNCS.PHASECHK.TRANS64 P0, [R0+URZ+0x2d0], R2 ;  /* 0x0002d002000085a7 */ /* 0x000f2400080010ff */
[----:B----4-:R-:W-:Y:S05]  /*8460*/  @!P0 BRA `(.L_x_25) ;  /* 0xfffffffc00f08947 */ /* 0x010fea000383ffff */
[----:B------:R-:W-:Y:S05]  /*8470*/  BRA `(.L_x_146) ;  /* 0xffffff9800787947 */ /* 0x000fea000383ffff */
.L_x_28:
[----:B--2---:R-:W-:-:S07]  /*8480*/  MOV R0, UR33 ;  /* 0x0000002100007c02 */ /* 0x004fce0008000f00 */
.L_x_147:
[----:B--2---:R2:W3:Y:S02]  /*8490*/  SYNCS.PHASECHK.TRANS64.TRYWAIT P0, [R0+URZ+0x120], R3 ;  /* 0x00012003000075a7 */ /* 0x0044e400080011ff */
[----:B---3--:R-:W-:Y:S05]  /*84a0*/  @!P0 NANOSLEEP.SYNCS 0x989680 ;  /* 0x009896800000895d */ /* 0x008fea0003900000 */
[----:B------:R-:W3:Y:S02]  /*84b0*/  @!P0 SYNCS.PHASECHK.TRANS64 P0, [R0+URZ+0x120], R3 ;  /* 0x00012003000085a7 */ /* 0x000ee400080010ff */
[----:B---3--:R-:W-:Y:S05]  /*84c0*/  @!P0 BRA `(.L_x_147) ;  /* 0xfffffffc00f08947 */ /* 0x008fea000383ffff */
[----:B------:R-:W-:Y:S05]  /*84d0*/  BRA `(.L_x_27) ;  /* 0xffffff9800d07947 */ /* 0x000fea000383ffff */
.L_x_35:
[----:B-1----:R-:W-:-:S07]  /*84e0*/  MOV R0, UR17 ;  /* 0x0000001100007c02 */ /* 0x002fce0008000f00 */
.L_x_148:
[----:B-1----:R1:W2:Y:S02]  /*84f0*/  SYNCS.PHASECHK.TRANS64.TRYWAIT P0, [R0+URZ+0x120], R3 ;  /* 0x00012003000075a7 */ /* 0x0022a400080011ff */
[----:B--2---:R-:W-:Y:S05]  /*8500*/  @!P0 NANOSLEEP.SYNCS 0x989680 ;  /* 0x009896800000895d */ /* 0x004fea0003900000 */
[----:B------:R-:W2:Y:S02]  /*8510*/  @!P0 SYNCS.PHASECHK.TRANS64 P0, [R0+URZ+0x120], R3 ;  /* 0x00012003000085a7 */ /* 0x000ea400080010ff */
[----:B--2---:R-:W-:Y:S05]  /*8520*/  @!P0 BRA `(.L_x_148) ;  /* 0xfffffffc00f08947 */ /* 0x004fea000383ffff */
[----:B------:R-:W-:Y:S05]  /*8530*/  BRA `(.L_x_34) ;  /* 0xffffff9c00907947 */ /* 0x000fea000383ffff */
.L_x_40:
[----:B-1----:R1:W2:Y:S02]  /*8540*/  SYNCS.PHASECHK.TRANS64.TRYWAIT P0, [R3+URZ+0x260], R0 ;  /* 0x00026000030075a7 */ /* 0x0022a400080011ff */
[----:B--2---:R-:W-:Y:S05]  /*8550*/  @!P0 NANOSLEEP.SYNCS 0x989680 ;  /* 0x009896800000895d */ /* 0x004fea0003900000 */
[----:B------:R-:W2:Y:S02]  /*8560*/  @!P0 SYNCS.PHASECHK.TRANS64 P0, [R3+URZ+0x260], R0 ;  /* 0x00026000030085a7 */ /* 0x000ea400080010ff */
[----:B--2---:R-:W-:Y:S05]  /*8570*/  @!P0 BRA `(.L_x_40) ;  /* 0xfffffffc00f08947 */ /* 0x004fea000383ffff */
[----:B------:R-:W-:Y:S05]  /*8580*/  BRA `(.L_x_149) ;  /* 0xffffffa000387947 */ /* 0x000fea000383ffff */
.L_x_44:
[----:B------:R-:W-:-:S07]  /*8590*/  MOV R0, UR4 ;  /* 0x0000000400007c02 */ /* 0x000fce0008000f00 */
.L_x_150:
[----:B-1----:R1:W2:Y:S02]  /*85a0*/  SYNCS.PHASECHK.TRANS64.TRYWAIT P0, [R0+URZ], R2 ;  /* 0x00000002000075a7 */ /* 0x0022a400080011ff */
[----:B--2---:R-:W-:Y:S05]  /*85b0*/  @!P0 NANOSLEEP.SYNCS 0x989680 ;  /* 0x009896800000895d */ /* 0x004fea0003900000 */
[----:B------:R-:W2:Y:S02]  /*85c0*/  @!P0 SYNCS.PHASECHK.TRANS64 P0, [R0+URZ], R2 ;  /* 0x00000002000085a7 */ /* 0x000ea400080010ff */
[----:B--2---:R-:W-:Y:S05]  /*85d0*/  @!P0 BRA `(.L_x_150) ;  /* 0xfffffffc00f08947 */ /* 0x004fea000383ffff */
[----:B------:R-:W-:Y:S05]  /*85e0*/  BRA `(.L_x_151) ;  /* 0xffffffa400dc7947 */ /* 0x000fea000383ffff */
.L_x_45:
[----:B------:R-:W-:-:S07]  /*85f0*/  MOV R0, UR5 ;  /* 0x0000000500007c02 */ /* 0x000fce0008000f00 */
.L_x_152:
[----:B-1----:R1:W2:Y:S02]  /*8600*/  SYNCS.PHASECHK.TRANS64.TRYWAIT P0, [R0+URZ], R3 ;  /* 0x00000003000075a7 */ /* 0x0022a400080011ff */
[----:B--2---:R-:W-:Y:S05]  /*8610*/  @!P0 NANOSLEEP.SYNCS 0x989680 ;  /* 0x009896800000895d */ /* 0x004fea0003900000 */
[----:B------:R-:W2:Y:S02]  /*8620*/  @!P0 SYNCS.PHASECHK.TRANS64 P0, [R0+URZ], R3 ;  /* 0x00000003000085a7 */ /* 0x000ea400080010ff */
[----:B--2---:R-:W-:Y:S05]  /*8630*/  @!P0 BRA `(.L_x_152) ;  /* 0xfffffffc00f08947 */ /* 0x004fea000383ffff */
[----:B------:R-:W-:Y:S05]  /*8640*/  BRA `(.L_x_153) ;  /* 0xffffffa400e87947 */ /* 0x000fea000383ffff */
.L_x_46:
[----:B------:R-:W-:-:S07]  /*8650*/  MOV R0, UR5 ;  /* 0x0000000500007c02 */ /* 0x000fce0008000f00 */
.L_x_154:
[----:B-1----:R1:W2:Y:S02]  /*8660*/  SYNCS.PHASECHK.TRANS64.TRYWAIT P0, [R0+URZ], R3 ;  /* 0x00000003000075a7 */ /* 0x0022a400080011ff */
[----:B--2---:R-:W-:Y:S05]  /*8670*/  @!P0 NANOSLEEP.SYNCS 0x989680 ;  /* 0x009896800000895d */ /* 0x004fea0003900000 */
[----:B------:R-:W2:Y:S02]  /*8680*/  @!P0 SYNCS.PHASECHK.TRANS64 P0, [R0+URZ], R3 ;  /* 0x00000003000085a7 */ /* 0x000ea400080010ff */
[----:B--2---:R-:W-:Y:S05]  /*8690*/  @!P0 BRA `(.L_x_154) ;  /* 0xfffffffc00f08947 */ /* 0x004fea000383ffff */
[----:B------:R-:W-:Y:S05]  /*86a0*/  BRA `(.L_x_155) ;  /* 0xffffffa400f47947 */ /* 0x000fea000383ffff */
.L_x_47:
[----:B------:R-:W-:-:S07]  /*86b0*/  MOV R0, UR5 ;  /* 0x0000000500007c02 */ /* 0x000fce0008000f00 */
.L_x_156:
[----:B-1----:R1:W2:Y:S02]  /*86c0*/  SYNCS.PHASECHK.TRANS64.TRYWAIT P0, [R0+URZ], R3 ;  /* 0x00000003000075a7 */ /* 0x0022a400080011ff */
[----:B--2---:R-:W-:Y:S05]  /*86d0*/  @!P0 NANOSLEEP.SYNCS 0x989680 ;  /* 0x009896800000895d */ /* 0x004fea0003900000 */
[----:B------:R-:W2:Y:S02]  /*86e0*/  @!P0 SYNCS.PHASECHK.TRANS64 P0, [R0+URZ], R3 ;  /* 0x00000003000085a7 */ /* 0x000ea400080010ff */
[----:B--2---:R-:W-:Y:S05]  /*86f0*/  @!P0 BRA `(.L_x_156) ;  /* 0xfffffffc00f08947 */ /* 0x004fea000383ffff */
[----:B------:R-:W-:Y:S05]  /*8700*/  BRA `(.L_x_157) ;  /* 0xffffffa800007947 */ /* 0x000fea000383ffff */
.L_x_48:
[----:B------:R-:W-:-:S07]  /*8710*/  MOV R0, UR5 ;  /* 0x0000000500007c02 */ /* 0x000fce0008000f00 */
.L_x_158:
[----:B-1----:R1:W2:Y:S02]  /*8720*/  SYNCS.PHASECHK.TRANS64.TRYWAIT P0, [R0+URZ], R3 ;  /* 0x00000003000075a7 */ /* 0x0022a400080011ff */
[----:B--2---:R-:W-:Y:S05]  /*8730*/  @!P0 NANOSLEEP.SYNCS 0x989680 ;  /* 0x009896800000895d */ /* 0x004fea0003900000 */
[----:B------:R-:W2:Y:S02]  /*8740*/  @!P0 SYNCS.PHASECHK.TRANS64 P0, [R0+URZ], R3 ;  /* 0x00000003000085a7 */ /* 0x000ea400080010ff */
[----:B--2---:R-:W-:Y:S05]  /*8750*/  @!P0 BRA `(.L_x_158) ;  /* 0xfffffffc00f08947 */ /* 0x004fea000383ffff */
[----:B------:R-:W-:Y:S05]  /*8760*/  BRA `(.L_x_159) ;  /* 0xffffffa8000c7947 */ /* 0x000fea000383ffff */
.L_x_49:
[----:B------:R-:W-:-:S07]  /*8770*/  MOV R0, UR5 ;  /* 0x0000000500007c02 */ /* 0x000fce0008000f00 */
.L_x_160:
[----:B-1----:R1:W2:Y:S02]  /*8780*/  SYNCS.PHASECHK.TRANS64.TRYWAIT P0, [R0+URZ], R3 ;  /* 0x00000003000075a7 */ /* 0x0022a400080011ff */
[----:B--2---:R-:W-:Y:S05]  /*8790*/  @!P0 NANOSLEEP.SYNCS 0x989680 ;  /* 0x009896800000895d */ /* 0x004fea0003900000 */
[----:B------:R-:W2:Y:S02]  /*87a0*/  @!P0 SYNCS.PHASECHK.TRANS64 P0, [R0+URZ], R3 ;  /* 0x00000003000085a7 */ /* 0x000ea400080010ff */
[----:B--2---:R-:W-:Y:S05]  /*87b0*/  @!P0 BRA `(.L_x_160) ;  /* 0xfffffffc00f08947 */ /* 0x004fea000383ffff */
[----:B------:R-:W-:Y:S05]  /*87c0*/  BRA `(.L_x_161) ;  /* 0xffffffa800187947 */ /* 0x000fea000383ffff */
.L_x_50:
[----:B------:R-:W-:-:S07]  /*87d0*/  MOV R0, UR5 ;  /* 0x0000000500007c02 */ /* 0x000fce0008000f00 */
.L_x_162:
[----:B-1----:R1:W2:Y:S02]  /*87e0*/  SYNCS.PHASECHK.TRANS64.TRYWAIT P0, [R0+URZ], R3 ;  /* 0x00000003000075a7 */ /* 0x0022a400080011ff */
[----:B--2---:R-:W-:Y:S05]  /*87f0*/  @!P0 NANOSLEEP.SYNCS 0x989680 ;  /* 0x009896800000895d */ /* 0x004fea0003900000 */
[----:B------:R-:W2:Y:S02]  /*8800*/  @!P0 SYNCS.PHASECHK.TRANS64 P0, [R0+URZ], R3 ;  /* 0x00000003000085a7 */ /* 0x000ea400080010ff */
[----:B--2---:R-:W-:Y:S05]  /*8810*/  @!P0 BRA `(.L_x_162) ;  /* 0xfffffffc00f08947 */ /* 0x004fea000383ffff */
[----:B------:R-:W-:Y:S05]  /*8820*/  BRA `(.L_x_163) ;  /* 0xffffffa800247947 */ /* 0x000fea000383ffff */
.L_x_51:
[----:B------:R-:W-:-:S07]  /*8830*/  MOV R0, UR5 ;  /* 0x0000000500007c02 */ /* 0x000fce0008000f00 */
.L_x_164:
[----:B-1----:R1:W2:Y:S02]  /*8840*/  SYNCS.PHASECHK.TRANS64.TRYWAIT P0, [R0+URZ], R3 ;  /* 0x00000003000075a7 */ /* 0x0022a400080011ff */
[----:B--2---:R-:W-:Y:S05]  /*8850*/  @!P0 NANOSLEEP.SYNCS 0x989680 ;  /* 0x009896800000895d */ /* 0x004fea0003900000 */
[----:B------:R-:W2:Y:S02]  /*8860*/  @!P0 SYNCS.PHASECHK.TRANS64 P0, [R0+URZ], R3 ;  /* 0x00000003000085a7 */ /* 0x000ea400080010ff */
[----:B--2---:R-:W-:Y:S05]  /*8870*/  @!P0 BRA `(.L_x_164) ;  /* 0xfffffffc00f08947 */ /* 0x004fea000383ffff */
[----:B------:R-:W-:Y:S05]  /*8880*/  BRA `(.L_x_165) ;  /* 0xffffffa800307947 */ /* 0x000fea000383ffff */
.L_x_52:
[----:B------:R-:W-:-:S07]  /*8890*/  MOV R0, UR5 ;  /* 0x0000000500007c02 */ /* 0x000fce0008000f00 */
.L_x_166:
[----:B-1----:R1:W2:Y:S02]  /*88a0*/  SYNCS.PHASECHK.TRANS64.TRYWAIT P0, [R0+URZ], R3 ;  /* 0x00000003000075a7 */ /* 0x0022a400080011ff */
[----:B--2---:R-:W-:Y:S05]  /*88b0*/  @!P0 NANOSLEEP.SYNCS 0x989680 ;  /* 0x009896800000895d */ /* 0x004fea0003900000 */
[----:B------:R-:W2:Y:S02]  /*88c0*/  @!P0 SYNCS.PHASECHK.TRANS64 P0, [R0+URZ], R3 ;  /* 0x00000003000085a7 */ /* 0x000ea400080010ff */
[----:B--2---:R-:W-:Y:S05]  /*88d0*/  @!P0 BRA `(.L_x_166) ;  /* 0xfffffffc00f08947 */ /* 0x004fea000383ffff */
[----:B------:R-:W-:Y:S05]  /*88e0*/  BRA `(.L_x_167) ;  /* 0xffffffa8003c7947 */ /* 0x000fea000383ffff */
.L_x_53:
[----:B------:R-:W-:-:S07]  /*88f0*/  MOV R0, UR5 ;  /* 0x0000000500007c02 */ /* 0x000fce0008000f00 */
.L_x_168:
[----:B-1----:R1:W2:Y:S02]  /*8900*/  SYNCS.PHASECHK.TRANS64.TRYWAIT P0, [R0+URZ], R3 ;  /* 0x00000003000075a7 */ /* 0x0022a400080011ff */
[----:B--2---:R-:W-:Y:S05]  /*8910*/  @!P0 NANOSLEEP.SYNCS 0x989680 ;  /* 0x009896800000895d */ /* 0x004fea0003900000 */
[----:B------:R-:W2:Y:S02]  /*8920*/  @!P0 SYNCS.PHASECHK.TRANS64 P0, [R0+URZ], R3 ;  /* 0x00000003000085a7 */ /* 0x000ea400080010ff */
[----:B--2---:R-:W-:Y:S05]  /*8930*/  @!P0 BRA `(.L_x_168) ;  /* 0xfffffffc00f08947 */ /* 0x004fea000383ffff */
[----:B------:R-:W-:Y:S05]  /*8940*/  BRA `(.L_x_169) ;  /* 0xffffffa800487947 */ /* 0x000fea000383ffff */
.L_x_54:
[----:B------:R-:W-:-:S07]  /*8950*/  MOV R0, UR5 ;  /* 0x0000000500007c02 */ /* 0x000fce0008000f00 */
.L_x_170:
[----:B-1----:R1:W2:Y:S02]  /*8960*/  SYNCS.PHASECHK.TRANS64.TRYWAIT P0, [R0+URZ], R3 ;  /* 0x00000003000075a7 */ /* 0x0022a400080011ff */
[----:B--2---:R-:W-:Y:S05]  /*8970*/  @!P0 NANOSLEEP.SYNCS 0x989680 ;  /* 0x009896800000895d */ /* 0x004fea0003900000 */
[----:B------:R-:W2:Y:S02]  /*8980*/  @!P0 SYNCS.PHASECHK.TRANS64 P0, [R0+URZ], R3 ;  /* 0x00000003000085a7 */ /* 0x000ea400080010ff */
[----:B--2---:R-:W-:Y:S05]  /*8990*/  @!P0 BRA `(.L_x_170) ;  /* 0xfffffffc00f08947 */ /* 0x004fea000383ffff */
[----:B------:R-:W-:Y:S05]  /*89a0*/  BRA `(.L_x_171) ;  /* 0xffffffa800547947 */ /* 0x000fea000383ffff */
.L_x_55:
[----:B------:R-:W-:-:S07]  /*89b0*/  MOV R0, UR5 ;  /* 0x0000000500007c02 */ /* 0x000fce0008000f00 */
.L_x_172:
[----:B-1----:R1:W2:Y:S02]  /*89c0*/  SYNCS.PHASECHK.TRANS64.TRYWAIT P0, [R0+URZ], R3 ;  /* 0x00000003000075a7 */ /* 0x0022a400080011ff */
[----:B--2---:R-:W-:Y:S05]  /*89d0*/  @!P0 NANOSLEEP.SYNCS 0x989680 ;  /* 0x009896800000895d */ /* 0x004fea0003900000 */
[----:B------:R-:W2:Y:S02]  /*89e0*/  @!P0 SYNCS.PHASECHK.TRANS64 P0, [R0+URZ], R3 ;  /* 0x00000003000085a7 */ /* 0x000ea400080010ff */
[----:B--2---:R-:W-:Y:S05]  /*89f0*/  @!P0 BRA `(.L_x_172) ;  /* 0xfffffffc00f08947 */ /* 0x004fea000383ffff */
[----:B------:R-:W-:Y:S05]  /*8a00*/  BRA `(.L_x_173) ;  /* 0xffffffa800607947 */ /* 0x000fea000383ffff */
.L_x_56:
[----:B------:R-:W-:-:S07]  /*8a10*/  MOV R0, UR5 ;  /* 0x0000000500007c02 */ /* 0x000fce0008000f00 */
.L_x_174:
[----:B-1----:R1:W2:Y:S02]  /*8a20*/  SYNCS.PHASECHK.TRANS64.TRYWAIT P0, [R0+URZ], R3 ;  /* 0x00000003000075a7 */ /* 0x0022a400080011ff */
[----:B--2---:R-:W-:Y:S05]  /*8a30*/  @!P0 NANOSLEEP.SYNCS 0x989680 ;  /* 0x009896800000895d */ /* 0x004fea0003900000 */
[----:B------:R-:W2:Y:S02]  /*8a40*/  @!P0 SYNCS.PHASECHK.TRANS64 P0, [R0+URZ], R3 ;  /* 0x00000003000085a7 */ /* 0x000ea400080010ff */
[----:B--2---:R-:W-:Y:S05]  /*8a50*/  @!P0 BRA `(.L_x_174) ;  /* 0xfffffffc00f08947 */ /* 0x004fea000383ffff */
[----:B------:R-:W-:Y:S05]  /*8a60*/  BRA `(.L_x_175) ;  /* 0xffffffa8006c7947 */ /* 0x000fea000383ffff */
.L_x_57:
[----:B------:R-:W-:-:S07]  /*8a70*/  MOV R0, UR5 ;  /* 0x0000000500007c02 */ /* 0x000fce0008000f00 */
.L_x_176:
[----:B-1----:R1:W2:Y:S02]  /*8a80*/  SYNCS.PHASECHK.TRANS64.TRYWAIT P0, [R0+URZ], R3 ;  /* 0x00000003000075a7 */ /* 0x0022a400080011ff */
[----:B--2---:R-:W-:Y:S05]  /*8a90*/  @!P0 NANOSLEEP.SYNCS 0x989680 ;  /* 0x009896800000895d */ /* 0x004fea0003900000 */
[----:B------:R-:W2:Y:S02]  /*8aa0*/  @!P0 SYNCS.PHASECHK.TRANS64 P0, [R0+URZ], R3 ;  /* 0x00000003000085a7 */ /* 0x000ea400080010ff */
[----:B--2---:R-:W-:Y:S05]  /*8ab0*/  @!P0 BRA `(.L_x_176) ;  /* 0xfffffffc00f08947 */ /* 0x004fea000383ffff */
[----:B------:R-:W-:Y:S05]  /*8ac0*/  BRA `(.L_x_177) ;  /* 0xffffffa800787947 */ /* 0x000fea000383ffff */
.L_x_58:
[----:B------:R-:W-:-:S07]  /*8ad0*/  MOV R0, UR5 ;  /* 0x0000000500007c02 */ /* 0x000fce0008000f00 */
.L_x_178:
[----:B-1----:R1:W2:Y:S02]  /*8ae0*/  SYNCS.PHASECHK.TRANS64.TRYWAIT P0, [R0+URZ], R3 ;  /* 0x00000003000075a7 */ /* 0x0022a400080011ff */
[----:B--2---:R-:W-:Y:S05]  /*8af0*/  @!P0 NANOSLEEP.SYNCS 0x989680 ;  /* 0x009896800000895d */ /* 0x004fea0003900000 */
[----:B------:R-:W2:Y:S02]  /*8b00*/  @!P0 SYNCS.PHASECHK.TRANS64 P0, [R0+URZ], R3 ;  /* 0x00000003000085a7 */ /* 0x000ea400080010ff */
[----:B--2---:R-:W-:Y:S05]  /*8b10*/  @!P0 BRA `(.L_x_178) ;  /* 0xfffffffc00f08947 */ /* 0x004fea000383ffff */
[----:B------:R-:W-:Y:S05]  /*8b20*/  BRA `(.L_x_179) ;  /* 0xffffffa800847947 */ /* 0x000fea000383ffff */
.L_x_59:
[----:B------:R-:W-:-:S07]  /*8b30*/  MOV R0, UR5 ;  /* 0x0000000500007c02 */ /* 0x000fce0008000f00 */
.L_x_180:
[----:B-1----:R1:W2:Y:S02]  /*8b40*/  SYNCS.PHASECHK.TRANS64.TRYWAIT P0, [R0+URZ], R3 ;  /* 0x00000003000075a7 */ /* 0x0022a400080011ff */
[----:B--2---:R-:W-:Y:S05]  /*8b50*/  @!P0 NANOSLEEP.SYNCS 0x989680 ;  /* 0x009896800000895d */ /* 0x004fea0003900000 */
[----:B------:R-:W2:Y:S02]  /*8b60*/  @!P0 SYNCS.PHASECHK.TRANS64 P0, [R0+URZ], R3 ;  /* 0x00000003000085a7 */ /* 0x000ea400080010ff */
[----:B--2---:R-:W-:Y:S05]  /*8b70*/  @!P0 BRA `(.L_x_180) ;  /* 0xfffffffc00f08947 */ /* 0x004fea000383ffff */
[----:B------:R-:W-:Y:S05]  /*8b80*/  BRA `(.L_x_181) ;  /* 0xffffffa800907947 */ /* 0x000fea000383ffff */
.L_x_60:
[----:B------:R-:W-:-:S07]  /*8b90*/  MOV R0, UR5 ;  /* 0x0000000500007c02 */ /* 0x000fce0008000f00 */
.L_x_182:
[----:B-1----:R1:W2:Y:S02]  /*8ba0*/  SYNCS.PHASECHK.TRANS64.TRYWAIT P0, [R0+URZ], R3 ;  /* 0x00000003000075a7 */ /* 0x0022a400080011ff */
[----:B--2---:R-:W-:Y:S05]  /*8bb0*/  @!P0 NANOSLEEP.SYNCS 0x989680 ;  /* 0x009896800000895d */ /* 0x004fea0003900000 */
[----:B------:R-:W2:Y:S02]  /*8bc0*/  @!P0 SYNCS.PHASECHK.TRANS64 P0, [R0+URZ], R3 ;  /* 0x00000003000085a7 */ /* 0x000ea400080010ff */
[----:B--2---:R-:W-:Y:S05]  /*8bd0*/  @!P0 BRA `(.L_x_182) ;  /* 0xfffffffc00f08947 */ /* 0x004fea000383ffff */
[----:B------:R-:W-:Y:S05]  /*8be0*/  BRA `(.L_x_183) ;  /* 0xffffffa8009c7947 */ /* 0x000fea000383ffff */
.L_x_61:
[----:B------:R-:W-:-:S07]  /*8bf0*/  MOV R0, UR5 ;  /* 0x0000000500007c02 */ /* 0x000fce0008000f00 */
.L_x_184:
[----:B-1----:R1:W2:Y:S02]  /*8c00*/  SYNCS.PHASECHK.TRANS64.TRYWAIT P0, [R0+URZ], R3 ;  /* 0x00000003000075a7 */ /* 0x0022a400080011ff */
[----:B--2---:R-:W-:Y:S05]  /*8c10*/  @!P0 NANOSLEEP.SYNCS 0x989680 ;  /* 0x009896800000895d */ /* 0x004fea0003900000 */
[----:B------:R-:W2:Y:S02]  /*8c20*/  @!P0 SYNCS.PHASECHK.TRANS64 P0, [R0+URZ], R3 ;  /* 0x00000003000085a7 */ /* 0x000ea400080010ff */
[----:B--2---:R-:W-:Y:S05]  /*8c30*/  @!P0 BRA `(.L_x_184) ;  /* 0xfffffffc00f08947 */ /* 0x004fea000383ffff */
[----:B------:R-:W-:Y:S05]  /*8c40*/  BRA `(.L_x_185) ;  /* 0xffffffa800a87947 */ /* 0x000fea000383ffff */
.L_x_62:
[----:B------:R-:W-:-:S07]  /*8c50*/  MOV R0, UR5 ;  /* 0x0000000500007c02 */ /* 0x000fce0008000f00 */
.L_x_186:
[----:B-1----:R1:W2:Y:S02]  /*8c60*/  SYNCS.PHASECHK.TRANS64.TRYWAIT P0, [R0+URZ], R3 ;  /* 0x00000003000075a7 */ /* 0x0022a400080011ff */
[----:B--2---:R-:W-:Y:S05]  /*8c70*/  @!P0 NANOSLEEP.SYNCS 0x989680 ;  /* 0x009896800000895d */ /* 0x004fea0003900000 */
[----:B------:R-:W2:Y:S02]  /*8c80*/  @!P0 SYNCS.PHASECHK.TRANS64 P0, [R0+URZ], R3 ;  /* 0x00000003000085a7 */ /* 0x000ea400080010ff */
[----:B--2---:R-:W-:Y:S05]  /*8c90*/  @!P0 BRA `(.L_x_186) ;  /* 0xfffffffc00f08947 */ /* 0x004fea000383ffff */
[----:B------:R-:W-:Y:S05]  /*8ca0*/  BRA `(.L_x_187) ;  /* 0xffffffa800b47947 */ /* 0x000fea000383ffff */
.L_x_63:
[----:B------:R-:W-:-:S07]  /*8cb0*/  MOV R0, UR5 ;  /* 0x0000000500007c02 */ /* 0x000fce0008000f00 */
.L_x_188:
[----:B-1----:R1:W2:Y:S02]  /*8cc0*/  SYNCS.PHASECHK.TRANS64.TRYWAIT P0, [R0+URZ], R3 ;  /* 0x00000003000075a7 */ /* 0x0022a400080011ff */
[----:B--2---:R-:W-:Y:S05]  /*8cd0*/  @!P0 NANOSLEEP.SYNCS 0x989680 ;  /* 0x009896800000895d */ /* 0x004fea0003900000 */
[----:B------:R-:W2:Y:S02]  /*8ce0*/  @!P0 SYNCS.PHASECHK.TRANS64 P0, [R0+URZ], R3 ;  /* 0x00000003000085a7 */ /* 0x000ea400080010ff */
[----:B--2---:R-:W-:Y:S05]  /*8cf0*/  @!P0 BRA `(.L_x_188) ;  /* 0xfffffffc00f08947 */ /* 0x004fea000383ffff */
[----:B------:R-:W-:Y:S05]  /*8d00*/  BRA `(.L_x_189) ;  /* 0xffffffa800c07947 */ /* 0x000fea000383ffff */
.L_x_64:
[----:B------:R-:W-:-:S07]  /*8d10*/  MOV R0, UR5 ;  /* 0x0000000500007c02 */ /* 0x000fce0008000f00 */
.L_x_190:
[----:B-1----:R1:W2:Y:S02]  /*8d20*/  SYNCS.PHASECHK.TRANS64.TRYWAIT P0, [R0+URZ], R3 ;  /* 0x00000003000075a7 */ /* 0x0022a400080011ff */
[----:B--2---:R-:W-:Y:S05]  /*8d30*/  @!P0 NANOSLEEP.SYNCS 0x989680 ;  /* 0x009896800000895d */ /* 0x004fea0003900000 */
[----:B------:R-:W2:Y:S02]  /*8d40*/  @!P0 SYNCS.PHASECHK.TRANS64 P0, [R0+URZ], R3 ;  /* 0x00000003000085a7 */ /* 0x000ea400080010ff */
[----:B--2---:R-:W-:Y:S05]  /*8d50*/  @!P0 BRA `(.L_x_190) ;  /* 0xfffffffc00f08947 */ /* 0x004fea000383ffff */
[----:B------:R-:W-:Y:S05]  /*8d60*/  BRA `(.L_x_191) ;  /* 0xffffffa800cc7947 */ /* 0x000fea000383ffff */
.L_x_65:
[----:B------:R-:W-:-:S07]  /*8d70*/  MOV R0, UR5 ;  /* 0x0000000500007c02 */ /* 0x000fce0008000f00 */
.L_x_192:
[----:B-1----:R1:W2:Y:S02]  /*8d80*/  SYNCS.PHASECHK.TRANS64.TRYWAIT P0, [R0+URZ], R3 ;  /* 0x00000003000075a7 */ /* 0x0022a400080011ff */
[----:B--2---:R-:W-:Y:S05]  /*8d90*/  @!P0 NANOSLEEP.SYNCS 0x989680 ;  /* 0x009896800000895d */ /* 0x004fea0003900000 */
[----:B------:R-:W2:Y:S02]  /*8da0*/  @!P0 SYNCS.PHASECHK.TRANS64 P0, [R0+URZ], R3 ;  /* 0x00000003000085a7 */ /* 0x000ea400080010ff */
[----:B--2---:R-:W-:Y:S05]  /*8db0*/  @!P0 BRA `(.L_x_192) ;  /* 0xfffffffc00f08947 */ /* 0x004fea000383ffff */
[----:B------:R-:W-:Y:S05]  /*8dc0*/  BRA `(.L_x_193) ;  /* 0xffffffa800d87947 */ /* 0x000fea000383ffff */
.L_x_66:
[----:B------:R-:W-:-:S07]  /*8dd0*/  MOV R0, UR5 ;  /* 0x0000000500007c02 */ /* 0x000fce0008000f00 */
.L_x_194:
[----:B-1----:R1:W2:Y:S02]  /*8de0*/  SYNCS.PHASECHK.TRANS64.TRYWAIT P0, [R0+URZ], R3 ;  /* 0x00000003000075a7 */ /* 0x0022a400080011ff */
[----:B--2---:R-:W-:Y:S05]  /*8df0*/  @!P0 NANOSLEEP.SYNCS 0x989680 ;  /* 0x009896800000895d */ /* 0x004fea0003900000 */
[----:B------:R-:W2:Y:S02]  /*8e00*/  @!P0 SYNCS.PHASECHK.TRANS64 P0, [R0+URZ], R3 ;  /* 0x00000003000085a7 */ /* 0x000ea400080010ff */
[----:B--2---:R-:W-:Y:S05]  /*8e10*/  @!P0 BRA `(.L_x_194) ;  /* 0xfffffffc00f08947 */ /* 0x004fea000383ffff */
[----:B------:R-:W-:Y:S05]  /*8e20*/  BRA `(.L_x_195) ;  /* 0xffffffa800e47947 */ /* 0x000fea000383ffff */
.L_x_67:
[----:B------:R-:W-:-:S07]  /*8e30*/  MOV R0, UR5 ;  /* 0x0000000500007c02 */ /* 0x000fce0008000f00 */
.L_x_196:
[----:B-1----:R1:W2:Y:S02]  /*8e40*/  SYNCS.PHASECHK.TRANS64.TRYWAIT P0, [R0+URZ], R3 ;  /* 0x00000003000075a7 */ /* 0x0022a400080011ff */
[----:B--2---:R-:W-:Y:S05]  /*8e50*/  @!P0 NANOSLEEP.SYNCS 0x989680 ;  /* 0x009896800000895d */ /* 0x004fea0003900000 */
[----:B------:R-:W2:Y:S02]  /*8e60*/  @!P0 SYNCS.PHASECHK.TRANS64 P0, [R0+URZ], R3 ;  /* 0x00000003000085a7 */ /* 0x000ea400080010ff */
[----:B--2---:R-:W-:Y:S05]  /*8e70*/  @!P0 BRA `(.L_x_196) ;  /* 0xfffffffc00f08947 */ /* 0x004fea000383ffff */
[----:B------:R-:W-:Y:S05]  /*8e80*/  BRA `(.L_x_197) ;  /* 0xffffffa800f07947 */ /* 0x000fea000383ffff */
.L_x_68:
[----:B------:R-:W-:-:S07]  /*8e90*/  MOV R0, UR5 ;  /* 0x0000000500007c02 */ /* 0x000fce0008000f00 */
.L_x_198:
[----:B-1----:R1:W2:Y:S02]  /*8ea0*/  SYNCS.PHASECHK.TRANS64.TRYWAIT P0, [R0+URZ], R3 ;  /* 0x00000003000075a7 */ /* 0x0022a400080011ff */
[----:B--2---:R-:W-:Y:S05]  /*8eb0*/  @!P0 NANOSLEEP.SYNCS 0x989680 ;  /* 0x009896800000895d */ /* 0x004fea0003900000 */
[----:B------:R-:W2:Y:S02]  /*8ec0*/  @!P0 SYNCS.PHASECHK.TRANS64 P0, [R0+URZ], R3 ;  /* 0x00000003000085a7 */ /* 0x000ea400080010ff */
[----:B--2---:R-:W-:Y:S05]  /*8ed0*/  @!P0 BRA `(.L_x_198) ;  /* 0xfffffffc00f08947 */ /* 0x004fea000383ffff */
[----:B------:R-:W-:Y:S05]  /*8ee0*/  BRA `(.L_x_199) ;  /* 0xffffffa800fc7947 */ /* 0x000fea000383ffff */
.L_x_69:
[----:B------:R-:W-:-:S07]  /*8ef0*/  MOV R0, UR5 ;  /* 0x0000000500007c02 */ /* 0x000fce0008000f00 */
.L_x_200:
[----:B-1----:R1:W2:Y:S02]  /*8f00*/  SYNCS.PHASECHK.TRANS64.TRYWAIT P0, [R0+URZ], R3 ;  /* 0x00000003000075a7 */ /* 0x0022a400080011ff */
[----:B--2---:R-:W-:Y:S05]  /*8f10*/  @!P0 NANOSLEEP.SYNCS 0x989680 ;  /* 0x009896800000895d */ /* 0x004fea0003900000 */
[----:B------:R-:W2:Y:S02]  /*8f20*/  @!P0 SYNCS.PHASECHK.TRANS64 P0, [R0+URZ], R3 ;  /* 0x00000003000085a7 */ /* 0x000ea400080010ff */
[----:B--2---:R-:W-:Y:S05]  /*8f30*/  @!P0 BRA `(.L_x_200) ;  /* 0xfffffffc00f08947 */ /* 0x004fea000383ffff */
[----:B------:R-:W-:Y:S05]  /*8f40*/  BRA `(.L_x_201) ;  /* 0xffffffac00087947 */ /* 0x000fea000383ffff */
.L_x_70:
[----:B------:R-:W-:-:S07]  /*8f50*/  MOV R0, UR5 ;  /* 0x0000000500007c02 */ /* 0x000fce0008000f00 */
.L_x_202:
[----:B-1----:R1:W2:Y:S02]  /*8f60*/  SYNCS.PHASECHK.TRANS64.TRYWAIT P0, [R0+URZ], R3 ;  /* 0x00000003000075a7 */ /* 0x0022a400080011ff */
[----:B--2---:R-:W-:Y:S05]  /*8f70*/  @!P0 NANOSLEEP.SYNCS 0x989680 ;  /* 0x009896800000895d */ /* 0x004fea0003900000 */
[----:B------:R-:W2:Y:S02]  /*8f80*/  @!P0 SYNCS.PHASECHK.TRANS64 P0, [R0+URZ], R3 ;  /* 0x00000003000085a7 */ /* 0x000ea400080010ff */
[----:B--2---:R-:W-:Y:S05]  /*8f90*/  @!P0 BRA `(.L_x_202) ;  /* 0xfffffffc00f08947 */ /* 0x004fea000383ffff */
[----:B------:R-:W-:Y:S05]  /*8fa0*/  BRA `(.L_x_203) ;  /* 0xffffffac00147947 */ /* 0x000fea000383ffff */
.L_x_71:
[----:B------:R-:W-:-:S07]  /*8fb0*/  MOV R0, UR5 ;  /* 0x0000000500007c02 */ /* 0x000fce0008000f00 */
.L_x_204:
[----:B-1----:R1:W2:Y:S02]  /*8fc0*/  SYNCS.PHASECHK.TRANS64.TRYWAIT P0, [R0+URZ], R3 ;  /* 0x00000003000075a7 */ /* 0x0022a400080011ff */
[----:B--2---:R-:W-:Y:S05]  /*8fd0*/  @!P0 NANOSLEEP.SYNCS 0x989680 ;  /* 0x009896800000895d */ /* 0x004fea0003900000 */
[----:B------:R-:W2:Y:S02]  /*8fe0*/  @!P0 SYNCS.PHASECHK.TRANS64 P0, [R0+URZ], R3 ;  /* 0x00000003000085a7 */ /* 0x000ea400080010ff */
[----:B--2---:R-:W-:Y:S05]  /*8ff0*/  @!P0 BRA `(.L_x_204) ;  /* 0xfffffffc00f08947 */ /* 0x004fea000383ffff */
[----:B------:R-:W-:Y:S05]  /*9000*/  BRA `(.L_x_205) ;  /* 0xffffffac00207947 */ /* 0x000fea000383ffff */
.L_x_72:
[----:B------:R-:W-:-:S07]  /*9010*/  MOV R0, UR5 ;  /* 0x0000000500007c02 */ /* 0x000fce0008000f00 */
.L_x_206:
[----:B-1----:R1:W2:Y:S02]  /*9020*/  SYNCS.PHASECHK.TRANS64.TRYWAIT P0, [R0+URZ], R3 ;  /* 0x00000003000075a7 */ /* 0x0022a400080011ff */
[----:B--2---:R-:W-:Y:S05]  /*9030*/  @!P0 NANOSLEEP.SYNCS 0x989680 ;  /* 0x009896800000895d */ /* 0x004fea0003900000 */
[----:B------:R-:W2:Y:S02]  /*9040*/  @!P0 SYNCS.PHASECHK.TRANS64 P0, [R0+URZ], R3 ;  /* 0x00000003000085a7 */ /* 0x000ea400080010ff */
[----:B--2---:R-:W-:Y:S05]  /*9050*/  @!P0 BRA `(.L_x_206) ;  /* 0xfffffffc00f08947 */ /* 0x004fea000383ffff */
[----:B------:R-:W-:Y:S05]  /*9060*/  BRA `(.L_x_207) ;  /* 0xffffffac002c7947 */ /* 0x000fea000383ffff */
.L_x_73:
[----:B------:R-:W-:-:S07]  /*9070*/  MOV R0, UR5 ;  /* 0x0000000500007c02 */ /* 0x000fce0008000f00 */
.L_x_208:
[----:B-1----:R1:W2:Y:S02]  /*9080*/  SYNCS.PHASECHK.TRANS64.TRYWAIT P0, [R0+URZ], R3 ;  /* 0x00000003000075a7 */ /* 0x0022a400080011ff */
[----:B--2---:R-:W-:Y:S05]  /*9090*/  @!P0 NANOSLEEP.SYNCS 0x989680 ;  /* 0x009896800000895d */ /* 0x004fea0003900000 */
[----:B------:R-:W2:Y:S02]  /*90a0*/  @!P0 SYNCS.PHASECHK.TRANS64 P0, [R0+URZ], R3 ;  /* 0x00000003000085a7 */ /* 0x000ea400080010ff */
[----:B--2---:R-:W-:Y:S05]  /*90b0*/  @!P0 BRA `(.L_x_208) ;  /* 0xfffffffc00f08947 */ /* 0x004fea000383ffff */
[----:B------:R-:W-:Y:S05]  /*90c0*/  BRA `(.L_x_209) ;  /* 0xffffffac00387947 */ /* 0x000fea000383ffff */
.L_x_74:
[----:B------:R-:W-:-:S07]  /*90d0*/  MOV R0, UR5 ;  /* 0x0000000500007c02 */ /* 0x000fce0008000f00 */
.L_x_210:
[----:B-1----:R1:W2:Y:S02]  /*90e0*/  SYNCS.PHASECHK.TRANS64.TRYWAIT P0, [R0+URZ], R3 ;  /* 0x00000003000075a7 */ /* 0x0022a400080011ff */
[----:B--2---:R-:W-:Y:S05]  /*90f0*/  @!P0 NANOSLEEP.SYNCS 0x989680 ;  /* 0x009896800000895d */ /* 0x004fea0003900000 */
[----:B------:R-:W2:Y:S02]  /*9100*/  @!P0 SYNCS.PHASECHK.TRANS64 P0, [R0+URZ], R3 ;  /* 0x00000003000085a7 */ /* 0x000ea400080010ff */
[----:B--2---:R-:W-:Y:S05]  /*9110*/  @!P0 BRA `(.L_x_210) ;  /* 0xfffffffc00f08947 */ /* 0x004fea000383ffff */
[----:B------:R-:W-:Y:S05]  /*9120*/  BRA `(.L_x_211) ;  /* 0xffffffac00447947 */ /* 0x000fea000383ffff */
.L_x_75:
[----:B------:R-:W-:-:S07]  /*9130*/  MOV R0, UR5 ;  /* 0x0000000500007c02 */ /* 0x000fce0008000f00 */
.L_x_212:
[----:B-1----:R1:W2:Y:S02]  /*9140*/  SYNCS.PHASECHK.TRANS64.TRYWAIT P0, [R0+URZ], R3 ;  /* 0x00000003000075a7 */ /* 0x0022a400080011ff */
[----:B--2---:R-:W-:Y:S05]  /*9150*/  @!P0 NANOSLEEP.SYNCS 0x989680 ;  /* 0x009896800000895d */ /* 0x004fea0003900000 */
[----:B------:R-:W2:Y:S02]  /*9160*/  @!P0 SYNCS.PHASECHK.TRANS64 P0, [R0+URZ], R3 ;  /* 0x00000003000085a7 */ /* 0x000ea400080010ff */
[----:B--2---:R-:W-:Y:S05]  /*9170*/  @!P0 BRA `(.L_x_212) ;  /* 0xfffffffc00f08947 */ /* 0x004fea000383ffff */
[----:B------:R-:W-:Y:S05]  /*9180*/  BRA `(.L_x_213) ;  /* 0xffffffac00507947 */ /* 0x000fea000383ffff */
.L_x_76:
[----:B------:R-:W-:-:S07]  /*9190*/  MOV R0, UR5 ;  /* 0x0000000500007c02 */ /* 0x000fce0008000f00 */
.L_x_214:
[----:B-1----:R1:W2:Y:S02]  /*91a0*/  SYNCS.PHASECHK.TRANS64.TRYWAIT P0, [R0+URZ], R3 ;  /* 0x00000003000075a7 */ /* 0x0022a400080011ff */
[----:B--2---:R-:W-:Y:S05]  /*91b0*/  @!P0 NANOSLEEP.SYNCS 0x989680 ;  /* 0x009896800000895d */ /* 0x004fea0003900000 */
[----:B------:R-:W2:Y:S02]  /*91c0*/  @!P0 SYNCS.PHASECHK.TRANS64 P0, [R0+URZ], R3 ;  /* 0x00000003000085a7 */ /* 0x000ea400080010ff */
[----:B--2---:R-:W-:Y:S05]  /*91d0*/  @!P0 BRA `(.L_x_214) ;  /* 0xfffffffc00f08947 */ /* 0x004fea000383ffff */
[----:B------:R-:W-:Y:S05]  /*91e0*/  BRA `(.L_x_215) ;  /* 0xffffffac005c7947 */ /* 0x000fea000383ffff */
.L_x_77:
[----:B------:R-:W-:-:S07]  /*91f0*/  MOV R0, UR5 ;  /* 0x0000000500007c02 */ /* 0x000fce0008000f00 */
.L_x_216:
[----:B-1----:R1:W2:Y:S02]  /*9200*/  SYNCS.PHASECHK.TRANS64.TRYWAIT P0, [R0+URZ], R3 ;  /* 0x00000003000075a7 */ /* 0x0022a400080011ff */
[----:B--2---:R-:W-:Y:S05]  /*9210*/  @!P0 NANOSLEEP.SYNCS 0x989680 ;  /* 0x009896800000895d */ /* 0x004fea0003900000 */
[----:B------:R-:W2:Y:S02]  /*9220*/  @!P0 SYNCS.PHASECHK.TRANS64 P0, [R0+URZ], R3 ;  /* 0x00000003000085a7 */ /* 0x000ea400080010ff */
[----:B--2---:R-:W-:Y:S05]  /*9230*/  @!P0 BRA `(.L_x_216) ;  /* 0xfffffffc00f08947 */ /* 0x004fea000383ffff */
[----:B------:R-:W-:Y:S05]  /*9240*/  BRA `(.L_x_217) ;  /* 0xffffffac00687947 */ /* 0x000fea000383ffff */
.L_x_78:
[----:B------:R-:W-:-:S07]  /*9250*/  MOV R0, UR5 ;  /* 0x0000000500007c02 */ /* 0x000fce0008000f00 */
.L_x_218:
[----:B-1----:R1:W2:Y:S02]  /*9260*/  SYNCS.PHASECHK.TRANS64.TRYWAIT P0, [R0+URZ], R3 ;  /* 0x00000003000075a7 */ /* 0x0022a400080011ff */
[----:B--2---:R-:W-:Y:S05]  /*9270*/  @!P0 NANOSLEEP.SYNCS 0x989680 ;  /* 0x009896800000895d */ /* 0x004fea0003900000 */
[----:B------:R-:W2:Y:S02]  /*9280*/  @!P0 SYNCS.PHASECHK.TRANS64 P0, [R0+URZ], R3 ;  /* 0x00000003000085a7 */ /* 0x000ea400080010ff */
[----:B--2---:R-:W-:Y:S05]  /*9290*/  @!P0 BRA `(.L_x_218) ;  /* 0xfffffffc00f08947 */ /* 0x004fea000383ffff */
[----:B------:R-:W-:Y:S05]  /*92a0*/  BRA `(.L_x_219) ;  /* 0xffffffac00747947 */ /* 0x000fea000383ffff */
.L_x_81:
[----:B--2---:R2:W3:Y:S02]  /*92b0*/  SYNCS.PHASECHK.TRANS64.TRYWAIT P0, [R2+URZ+0x2c0], R4 ;  /* 0x0002c004020075a7 */ /* 0x0044e400080011ff */
[----:B---3--:R-:W-:Y:S05]  /*92c0*/  @!P0 NANOSLEEP.SYNCS 0x989680 ;  /* 0x009896800000895d */ /* 0x008fea0003900000 */
[----:B------:R-:W3:Y:S02]  /*92d0*/  @!P0 SYNCS.PHASECHK.TRANS64 P0, [R2+URZ+0x2c0], R4 ;  /* 0x0002c004020085a7 */ /* 0x000ee400080010ff */
[----:B---3--:R-:W-:Y:S05]  /*92e0*/  @!P0 BRA `(.L_x_81) ;  /* 0xfffffffc00f08947 */ /* 0x008fea000383ffff */
[----:B------:R-:W-:Y:S05]  /*92f0*/  BRA `(.L_x_220) ;  /* 0xffffffac00d07947 */ /* 0x000fea000383ffff */
.L_x_82:
[----:B------:R-:W-:-:S07]  /*9300*/  MOV R2, UR4 ;  /* 0x0000000400027c02 */ /* 0x000fce0008000f00 */
.L_x_221:
[----:B--2---:R2:W3:Y:S02]  /*9310*/  SYNCS.PHASECHK.TRANS64.TRYWAIT P0, [R2+URZ+0x270], R5 ;  /* 0x00027005020075a7 */ /* 0x0044e400080011ff */
[----:B---3--:R-:W-:Y:S05]  /*9320*/  @!P0 NANOSLEEP.SYNCS 0x989680 ;  /* 0x009896800000895d */ /* 0x008fea0003900000 */
[----:B------:R-:W3:Y:S02]  /*9330*/  @!P0 SYNCS.PHASECHK.TRANS64 P0, [R2+URZ+0x270], R5 ;  /* 0x00027005020085a7 */ /* 0x000ee400080010ff */
[----:B---3--:R-:W-:Y:S05]  /*9340*/  @!P0 BRA `(.L_x_221) ;  /* 0xfffffffc00f08947 */ /* 0x008fea000383ffff */
[----:B------:R-:W-:Y:S05]  /*9350*/  BRA `(.L_x_222) ;  /* 0xffffffac00e07947 */ /* 0x000fea000383ffff */
.L_x_83:
[----:B--2---:R2:W3:Y:S02]  /*9360*/  SYNCS.PHASECHK.TRANS64.TRYWAIT P1, [R2+URZ+0x260], R4 ;  /* 0x00026004020075a7 */ /* 0x0044e400080211ff */
[----:B---3--:R-:W-:Y:S05]  /*9370*/  @!P1 NANOSLEEP.SYNCS 0x989680 ;  /* 0x009896800000995d */ /* 0x008fea0003900000 */
[----:B------:R-:W3:Y:S02]  /*9380*/  @!P1 SYNCS.PHASECHK.TRANS64 P1, [R2+URZ+0x260], R4 ;  /* 0x00026004020095a7 */ /* 0x000ee400080210ff */
[----:B---3--:R-:W-:Y:S05]  /*9390*/  @!P1 BRA `(.L_x_83) ;  /* 0xfffffffc00f09947 */ /* 0x008fea000383ffff */
[----:B------:R-:W-:Y:S05]  /*93a0*/  BRA `(.L_x_223) ;  /* 0xffffffb000107947 */ /* 0x000fea000383ffff */
.L_x_86:
[----:B------:R-:W-:-:S07]  /*93b0*/  MOV R0, UR4 ;  /* 0x0000000400007c02 */ /* 0x000fce0008000f00 */
.L_x_224:
[----:B--2---:R2:W3:Y:S02]  /*93c0*/  SYNCS.PHASECHK.TRANS64.TRYWAIT P0, [R0+URZ+0x270], R2 ;  /* 0x00027002000075a7 */ /* 0x0044e400080011ff */
[----:B---3--:R-:W-:Y:S05]  /*93d0*/  @!P0 NANOSLEEP.SYNCS 0x989680 ;  /* 0x009896800000895d */ /* 0x008fea0003900000 */
[----:B------:R-:W3:Y:S02]  /*93e0*/  @!P0 SYNCS.PHASECHK.TRANS64 P0, [R0+URZ+0x270], R2 ;  /* 0x00027002000085a7 */ /* 0x000ee400080010ff */
[----:B---3--:R-:W-:Y:S05]  /*93f0*/  @!P0 BRA `(.L_x_224) ;  /* 0xfffffffc00f08947 */ /* 0x008fea000383ffff */
[----:B------:R-:W-:Y:S05]  /*9400*/  BRA `(.L_x_85) ;  /* 0xffffffb000647947 */ /* 0x000fea000383ffff */
.L_x_95:
[----:B--2---:R-:W-:-:S04]  /*9410*/  MOV R5, UR5 ;  /* 0x0000000500057c02 */ /* 0x004fc80008000f00 */
[----:B------:R2:W3:Y:S03]  /*9420*/  SYNCS.PHASECHK.TRANS64.TRYWAIT P0, [R5+URZ+0x8], R6 ;  /* 0x00000806050075a7 */ /* 0x0004e600080011ff */
[----:B---3--:R-:W-:Y:S05]  /*9430*/  @!P0 NANOSLEEP.SYNCS 0x989680 ;  /* 0x009896800000895d */ /* 0x008fea0003900000 */
[----:B------:R-:W3:Y:S02]  /*9440*/  @!P0 SYNCS.PHASECHK.TRANS64 P0, [R5+URZ+0x8], R6 ;  /* 0x00000806050085a7 */ /* 0x000ee400080010ff */
[----:B---3--:R-:W-:Y:S05]  /*9450*/  @!P0 BRA `(.L_x_95) ;  /* 0xfffffffc00ec8947 */ /* 0x008fea000383ffff */
[----:B------:R-:W-:Y:S05]  /*9460*/  BRA `(.L_x_94) ;  /* 0xffffffb400187947 */ /* 0x000fea000383ffff */
.L_x_97:
[----:B------:R-:W-:Y:S01]  /*9470*/  BSSY B0, `(.L_x_225) ;  /* 0x0000006000007945 */ /* 0x000fe20003800000 */
[----:B------:R-:W-:-:S07]  /*9480*/  MOV R15, 0xffffffff ;  /* 0xffffffff000f7802 */ /* 0x000fce0000000f00 */
[----:B-12--5:R-:W-:Y:S05]  /*9490*/  WARPSYNC.COLLECTIVE R15, `(.L_x_226) ;  /* 0x000000000f0c7348 */ /* 0x026fea0003c00000 */
[----:B------:R-:W-:Y:S02]  /*94a0*/  ELECT P6, UR79, PT ;  /* 0x00000000004f782f */ /* 0x000fe400038c0000 */
[----:B------:R-:W-:Y:S01]  /*94b0*/  MOV R14, UR79 ;  /* 0x0000004f000e7c02 */ /* 0x000fe20008000f00 */
[----:B-12--5:R-:W-:Y:S10]  /*94c0*/  ENDCOLLECTIVE ;  /* 0x000000000000791b */ /* 0x026ff40003800000 */
.L_x_226:
[----:B------:R-:W-:Y:S05]  /*94d0*/  BSYNC B0 ;  /* 0x0000000000007941 */ /* 0x000fea0003800000 */
.L_x_225:
[----:B------:R-:W-:Y:S01]  /*94e0*/  PLOP3.LUT P0, PT, P6, PT, PT, 0x80, 0x8 ;  /* 0x000000000008781c */ /* 0x000fe2000370f070 */
[----:B------:R-:W-:-:S12]  /*94f0*/  BRA `(.L_x_227) ;  /* 0xffffffb400447947 */ /* 0x000fd8000383ffff */
.L_x_99:
[----:B--2---:R-:W-:-:S04]  /*9500*/  MOV R0, UR5 ;  /* 0x0000000500007c02 */ /* 0x004fc80008000f00 */
[----:B------:R2:W3:Y:S03]  /*9510*/  SYNCS.PHASECHK.TRANS64.TRYWAIT P0, [R0+URZ+0x8], R4 ;  /* 0x00000804000075a7 */ /* 0x0004e600080011ff */
[----:B---3--:R-:W-:Y:S05]  /*9520*/  @!P0 NANOSLEEP.SYNCS 0x989680 ;  /* 0x009896800000895d */ /* 0x008fea0003900000 */
[----:B------:R-:W3:Y:S02]  /*9530*/  @!P0 SYNCS.PHASECHK.TRANS64 P0, [R0+URZ+0x8], R4 ;  /* 0x00000804000085a7 */ /* 0x000ee400080010ff */
[----:B---3--:R-:W-:Y:S05]  /*9540*/  @!P0 BRA `(.L_x_99) ;  /* 0xfffffffc00ec8947 */ /* 0x008fea000383ffff */
[----:B------:R-:W-:Y:S05]  /*9550*/  BRA `(.L_x_98) ;  /* 0xffffffb400487947 */ /* 0x000fea000383ffff */
.L_x_100:
[----:B-1----:R1:W2:Y:S02]  /*9560*/  SYNCS.PHASECHK.TRANS64.TRYWAIT P0, [R0+URZ+0x260], R4 ;  /* 0x00026004000075a7 */ /* 0x0022a400080011ff */
[----:B--2---:R-:W-:Y:S05]  /*9570*/  @!P0 NANOSLEEP.SYNCS 0x989680 ;  /* 0x009896800000895d */ /* 0x004fea0003900000 */
[----:B------:R-:W2:Y:S02]  /*9580*/  @!P0 SYNCS.PHASECHK.TRANS64 P0, [R0+URZ+0x260], R4 ;  /* 0x00026004000085a7 */ /* 0x000ea400080010ff */
[----:B--2---:R-:W-:Y:S05]  /*9590*/  @!P0 BRA `(.L_x_100) ;  /* 0xfffffffc00f08947 */ /* 0x004fea000383ffff */
[----:B------:R-:W-:Y:S05]  /*95a0*/  BRA `(.L_x_228) ;  /* 0xffffffb800247947 */ /* 0x000fea000383ffff */
.L_x_102:
[----:B------:R-:W-:-:S07]  /*95b0*/  MOV R0, UR23 ;  /* 0x0000001700007c02 */ /* 0x000fce0008000f00 */
.L_x_229:
[----:B-1----:R1:W2:Y:S02]  /*95c0*/  SYNCS.PHASECHK.TRANS64.TRYWAIT P0, [R0+URZ+0x2a0], R4 ;  /* 0x0002a004000075a7 */ /* 0x0022a400080011ff */
[----:B--2---:R-:W-:Y:S05]  /*95d0*/  @!P0 NANOSLEEP.SYNCS 0x989680 ;  /* 0x009896800000895d */ /* 0x004fea0003900000 */
[----:B------:R-:W2:Y:S02]  /*95e0*/  @!P0 SYNCS.PHASECHK.TRANS64 P0, [R0+URZ+0x2a0], R4 ;  /* 0x0002a004000085a7 */ /* 0x000ea400080010ff */
[----:B--2---:R-:W-:Y:S05]  /*95f0*/  @!P0 BRA `(.L_x_229) ;  /* 0xfffffffc00f08947 */ /* 0x004fea000383ffff */
[----:B------:R-:W-:Y:S05]  /*9600*/  BRA `(.L_x_230) ;  /* 0xffffffb800707947 */ /* 0x000fea000383ffff */
.L_x_105:
[----:B------:R-:W-:Y:S07]  /*9610*/  MOV R0, UR5 ;  /* 0x0000000500007c02 */ /* 0x000fee0008000f00 */
.L_x_231:
[----:B-1----:R1:W2:Y:S02]  /*9620*/  SYNCS.PHASECHK.TRANS64.TRYWAIT P0, [R0+URZ], R4 ;  /* 0x00000004000075a7 */ /* 0x0022a400080011ff */
[----:B--2---:R-:W-:Y:S05]  /*9630*/  @!P0 NANOSLEEP.SYNCS 0x989680 ;  /* 0x009896800000895d */ /* 0x004fea0003900000 */
[----:B------:R-:W2:Y:S02]  /*9640*/  @!P0 SYNCS.PHASECHK.TRANS64 P0, [R0+URZ], R4 ;  /* 0x00000004000085a7 */ /* 0x000ea400080010ff */
[----:B--2---:R-:W-:Y:S05]  /*9650*/  @!P0 BRA `(.L_x_231) ;  /* 0xfffffffc00f08947 */ /* 0x004fea000383ffff */
[----:B------:R-:W-:Y:S05]  /*9660*/  BRA `(.L_x_104) ;  /* 0xffffffb800847947 */ /* 0x000fea000383ffff */
.L_x_109:
[----:B-1----:R-:W-:-:S07]  /*9670*/  MOV R0, UR4 ;  /* 0x0000000400007c02 */ /* 0x002fce0008000f00 */
.L_x_232:
[----:B-1----:R1:W2:Y:S02]  /*9680*/  SYNCS.PHASECHK.TRANS64.TRYWAIT P0, [R0+URZ], R2 ;  /* 0x00000002000075a7 */ /* 0x0022a400080011ff */
[----:B--2---:R-:W-:Y:S05]  /*9690*/  @!P0 NANOSLEEP.SYNCS 0x989680 ;  /* 0x009896800000895d */ /* 0x004fea0003900000 */
[----:B------:R-:W2:Y:S02]  /*96a0*/  @!P0 SYNCS.PHASECHK.TRANS64 P0, [R0+URZ], R2 ;  /* 0x00000002000085a7 */ /* 0x000ea400080010ff */
[----:B--2---:R-:W-:Y:S05]  /*96b0*/  @!P0 BRA `(.L_x_232) ;  /* 0xfffffffc00f08947 */ /* 0x004fea000383ffff */
[----:B------:R-:W-:Y:S05]  /*96c0*/  BRA `(.L_x_233) ;  /* 0xffffffbc00507947 */ /* 0x000fea000383ffff */
.L_x_110:
[----:B------:R-:W-:-:S07]  /*96d0*/  MOV R0, UR5 ;  /* 0x0000000500007c02 */ /* 0x000fce0008000f00 */
.L_x_234:
[----:B-1----:R1:W2:Y:S02]  /*96e0*/  SYNCS.PHASECHK.TRANS64.TRYWAIT P0, [R0+URZ], R3 ;  /* 0x00000003000075a7 */ /* 0x0022a400080011ff */
[----:B--2---:R-:W-:Y:S05]  /*96f0*/  @!P0 NANOSLEEP.SYNCS 0x989680 ;  /* 0x009896800000895d */ /* 0x004fea0003900000 */
[----:B------:R-:W2:Y:S02]  /*9700*/  @!P0 SYNCS.PHASECHK.TRANS64 P0, [R0+URZ], R3 ;  /* 0x00000003000085a7 */ /* 0x000ea400080010ff */
[----:B--2---:R-:W-:Y:S05]  /*9710*/  @!P0 BRA `(.L_x_234) ;  /* 0xfffffffc00f08947 */ /* 0x004fea000383ffff */
[----:B------:R-:W-:Y:S05]  /*9720*/  BRA `(.L_x_235) ;  /* 0xffffffbc005c7947 */ /* 0x000fea000383ffff */
.L_x_111:
[----:B------:R-:W-:-:S07]  /*9730*/  MOV R0, UR5 ;  /* 0x0000000500007c02 */ /* 0x000fce0008000f00 */
.L_x_236:
[----:B-1----:R1:W2:Y:S02]  /*9740*/  SYNCS.PHASECHK.TRANS64.TRYWAIT P0, [R0+URZ], R3 ;  /* 0x00000003000075a7 */ /* 0x0022a400080011ff */
[----:B--2---:R-:W-:Y:S05]  /*9750*/  @!P0 NANOSLEEP.SYNCS 0x989680 ;  /* 0x009896800000895d */ /* 0x004fea0003900000 */
[----:B------:R-:W2:Y:S02]  /*9760*/  @!P0 SYNCS.PHASECHK.TRANS64 P0, [R0+URZ], R3 ;  /* 0x00000003000085a7 */ /* 0x000ea400080010ff */
[----:B--2---:R-:W-:Y:S05]  /*9770*/  @!P0 BRA `(.L_x_236) ;  /* 0xfffffffc00f08947 */ /* 0x004fea000383ffff */
[----:B------:R-:W-:Y:S05]  /*9780*/  BRA `(.L_x_237) ;  /* 0xffffffbc00687947 */ /* 0x000fea000383ffff */
.L_x_114:
[----:B------:R-:W-:-:S07]  /*9790*/  MOV R0, UR17 ;  /* 0x0000001100007c02 */ /* 0x000fce0008000f00 */
.L_x_238:
[----:B-1----:R1:W2:Y:S02]  /*97a0*/  SYNCS.PHASECHK.TRANS64.TRYWAIT P1, [R0+URZ+0x2e0], R2 ;  /* 0x0002e002000075a7 */ /* 0x0022a400080211ff */
[----:B--2---:R-:W-:Y:S05]  /*97b0*/  @!P1 NANOSLEEP.SYNCS 0x989680 ;  /* 0x009896800000995d */ /* 0x004fea0003900000 */
[----:B------:R-:W2:Y:S02]  /*97c0*/  @!P1 SYNCS.PHASECHK.TRANS64 P1, [R0+URZ+0x2e0], R2 ;  /* 0x0002e002000095a7 */ /* 0x000ea400080210ff */
[----:B--2---:R-:W-:Y:S05]  /*97d0*/  @!P1 BRA `(.L_x_238) ;  /* 0xfffffffc00f09947 */ /* 0x004fea000383ffff */
[----:B------:R-:W-:Y:S05]  /*97e0*/  BRA `(.L_x_239) ;  /* 0xffffffbc00b47947 */ /* 0x000fea000383ffff */
.L_x_119:
[----:B--2---:R2:W3:Y:S02]  /*97f0*/  SYNCS.PHASECHK.TRANS64.TRYWAIT P0, [R3+URZ+0x260], R0 ;  /* 0x00026000030075a7 */ /* 0x0044e400080011ff */
[----:B---3--:R-:W-:Y:S05]  /*9800*/  @!P0 NANOSLEEP.SYNCS 0x989680 ;  /* 0x009896800000895d */ /* 0x008fea0003900000 */
[----:B------:R-:W3:Y:S02]  /*9810*/  @!P0 SYNCS.PHASECHK.TRANS64 P0, [R3+URZ+0x260], R0 ;  /* 0x00026000030085a7 */ /* 0x000ee400080010ff */
[----:B---3--:R-:W-:Y:S05]  /*9820*/  @!P0 BRA `(.L_x_119) ;  /* 0xfffffffc00f08947 */ /* 0x008fea000383ffff */
[----:B------:R-:W-:Y:S05]  /*9830*/  BRA `(.L_x_240) ;  /* 0xffffffc000e07947 */ /* 0x000fea000383ffff */
.L_x_122:
[----:B--2---:R-:W-:Y:S07]  /*9840*/  MOV R0, UR17 ;  /* 0x0000001100007c02 */ /* 0x004fee0008000f00 */
.L_x_241:
[----:B--2---:R2:W3:Y:S02]  /*9850*/  SYNCS.PHASECHK.TRANS64.TRYWAIT P1, [R0+URZ+0x258], R3 ;  /* 0x00025803000075a7 */ /* 0x0044e400080211ff */
[----:B---3--:R-:W-:Y:S05]  /*9860*/  @!P1 NANOSLEEP.SYNCS 0x989680 ;  /* 0x009896800000995d */ /* 0x008fea0003900000 */
[----:B------:R-:W3:Y:S02]  /*9870*/  @!P1 SYNCS.PHASECHK.TRANS64 P1, [R0+URZ+0x258], R3 ;  /* 0x00025803000095a7 */ /* 0x000ee400080210ff */
[----:B---3--:R-:W-:Y:S05]  /*9880*/  @!P1 BRA `(.L_x_241) ;  /* 0xfffffffc00f09947 */ /* 0x008fea000383ffff */
[----:B------:R-:W-:Y:S05]  /*9890*/  BRA `(.L_x_121) ;  /* 0xffffffc800547947 */ /* 0x000fea000383ffff */
.L_x_125:
[----:B--2---:R-:W-:Y:S07]  /*98a0*/  MOV R0, UR17 ;  /* 0x0000001100007c02 */ /* 0x004fee0008000f00 */
.L_x_242:
[----:B--2---:R2:W3:Y:S02]  /*98b0*/  SYNCS.PHASECHK.TRANS64.TRYWAIT P0, [R0+URZ+0x248], R2 ;  /* 0x00024802000075a7 */ /* 0x0044e400080011ff */
[----:B---3--:R-:W-:Y:S05]  /*98c0*/  @!P0 NANOSLEEP.SYNCS 0x989680 ;  /* 0x009896800000895d */ /* 0x008fea0003900000 */
[----:B------:R-:W3:Y:S02]  /*98d0*/  @!P0 SYNCS.PHASECHK.TRANS64 P0, [R0+URZ+0x248], R2 ;  /* 0x00024802000085a7 */ /* 0x000ee400080010ff */
[----:B---3--:R-:W-:Y:S05]  /*98e0*/  @!P0 BRA `(.L_x_242) ;  /* 0xfffffffc00f08947 */ /* 0x008fea000383ffff */
[----:B------:R-:W-:Y:S05]  /*98f0*/  BRA `(.L_x_243) ;  /* 0xffffffc800a87947 */ /* 0x000fea000383ffff */
.L_x_128:
[----:B--2---:R2:W3:Y:S02]  /*9900*/  SYNCS.PHASECHK.TRANS64.TRYWAIT P0, [R3+URZ+0x260], R0 ;  /* 0x00026000030075a7 */ /* 0x0044e400080011ff */
[----:B---3--:R-:W-:Y:S05]  /*9910*/  @!P0 NANOSLEEP.SYNCS 0x989680 ;  /* 0x009896800000895d */ /* 0x008fea0003900000 */
[----:B------:R-:W3:Y:S02]  /*9920*/  @!P0 SYNCS.PHASECHK.TRANS64 P0, [R3+URZ+0x260], R0 ;  /* 0x00026000030085a7 */ /* 0x000ee400080010ff */
[----:B---3--:R-:W-:Y:S05]  /*9930*/  @!P0 BRA `(.L_x_128) ;  /* 0xfffffffc00f08947 */ /* 0x008fea000383ffff */
[----:B------:R-:W-:Y:S05]  /*9940*/  BRA `(.L_x_244) ;  /* 0xffffffcc00f47947 */ /* 0x000fea000383ffff */
.L_x_139:
[----:B-1----:R-:W-:Y:S04]  /*9950*/  MOV R0, UR44 ;  /* 0x0000002c00007c02 */ /* 0x002fe80008000f00 */
[----:B------:R1:W2:Y:S03]  /*9960*/  SYNCS.PHASECHK.TRANS64.TRYWAIT P1, [R0+URZ+0x240], R3 ;  /* 0x00024003000075a7 */ /* 0x0002a600080211ff */
[----:B--2---:R-:W-:Y:S05]  /*9970*/  @!P1 NANOSLEEP.SYNCS 0x989680 ;  /* 0x009896800000995d */ /* 0x004fea0003900000 */
[----:B------:R-:W2:Y:S02]  /*9980*/  @!P1 SYNCS.PHASECHK.TRANS64 P1, [R0+URZ+0x240], R3 ;  /* 0x00024003000095a7 */ /* 0x000ea400080210ff */
[----:B--2---:R-:W-:Y:S05]  /*9990*/  @!P1 BRA `(.L_x_139) ;  /* 0xfffffffc00ec9947 */ /* 0x004fea000383ffff */
[----:B------:R-:W-:Y:S05]  /*99a0*/  BRA `(.L_x_138) ;  /* 0xffffffdc00307947 */ /* 0x000fea000383ffff */
.L_x_141:
[----:B------:R1:W1:Y:S02]  /*99b0*/  SYNCS.PHASECHK.TRANS64.TRYWAIT P1, [R83+URZ+0x280], R4 ;  /* 0x00028004530075a7 */ /* 0x00026400080211ff */
[----:B-1----:R-:W-:Y:S05]  /*99c0*/  @!P1 NANOSLEEP.SYNCS 0x989680 ;  /* 0x009896800000995d */ /* 0x002fea0003900000 */
[----:B------:R-:W1:Y:S02]  /*99d0*/  @!P1 SYNCS.PHASECHK.TRANS64 P1, [R83+URZ+0x280], R4 ;  /* 0x00028004530095a7 */ /* 0x000e6400080210ff */
[----:B-1----:R-:W-:Y:S05]  /*99e0*/  @!P1 BRA `(.L_x_141) ;  /* 0xfffffffc00f09947 */ /* 0x002fea000383ffff */
[----:B------:R-:W-:Y:S05]  /*99f0*/  BRA `(.L_x_140) ;  /* 0xffffffdc006c7947 */ /* 0x000fea000383ffff */
        .weak           $__internal_0_$__cuda_sm10x_tcgen05_guardrail_trap_col_being_dealloced_not_returned_by_alloc
        .type           $__internal_0_$__cuda_sm10x_tcgen05_guardrail_trap_col_being_dealloced_not_returned_by_alloc,@function
        .size           $__internal_0_$__cuda_sm10x_tcgen05_guardrail_trap_col_being_dealloced_not_returned_by_alloc,($__internal_1_$__cuda_sm10x_tcgen05_guardrail_trap_phase_invalid_during_alloc - $__internal_0_$__cuda_sm10x_tcgen05_guardrail_trap_col_being_dealloced_not_returned_by_alloc)
$__internal_0_$__cuda_sm10x_tcgen05_guardrail_trap_col_being_dealloced_not_returned_by_alloc:
[----:B------:R-:W-:Y:S05]  /*9a00*/  BPT.TRAP 0x1 ;  /* 0x000000040000795c */ /* 0x000fea0000300000 */
[----:B------:R-:W-:-:S04]  /*9a10*/  HFMA2 R3, -RZ, RZ, 0, 0 ;  /* 0x00000000ff037431 */ /* 0x000fc800000001ff */
[----:B------:R-:W-:Y:S05]  /*9a20*/  RET.REL.NODEC R2 `(_ZN7cutlass13device_kernelINS_4gemm6kernel13GemmUniversalIN4cute5tupleIJiiiiEEENS1_10collective13CollectiveMmaINS1_35MainloopSm100TmaUmmaWarpSpecializedILi36ELi2ELi4ENS5_IJNS4_1CILi8EEENSA_ILi1EEESC_EEEEENS5_IJNSA_ILi128EEENSA_ILi64EEESG_EEEaNS5_IJlSC_lEEEaSI_NS4_8TiledMMAINS4_8MMA_AtomIJNS4_21SM100_MMA_S8_2x1SM_SSIaaiLi128ELi64ELNS4_4UMMA5MajorE0ELSN_0ELNSM_8SaturateE0EEEEEENS4_6LayoutINS5_IJSC_SC_SC_EEENS5_IJNSA_ILi0EEEST_ST_EEEEENS5_IJNS4_10UnderscoreESW_SW_EEEEENS4_18SM100_TMA_2SM_LOADENS4_14ComposedLayoutINS4_7SwizzleILi2ELi4ELi3EEENS4_18smem_ptr_flag_bitsILi8EEENSR_INS5_IJSB_SG_EEENS5_IJSG_SC_EEEEEEEvNS4_8identityENS4_28SM100_TMA_2SM_LOAD_MULTICASTES18_vS19_EENS_8epilogue10collective18CollectiveEpilogueINS1C_23Sm100TmaWarpSpecializedILi1ELi1ELi32ELb0ELb0EEEJNS5_IJSG_SG_SG_EEENS5_IJNSR_ISG_SC_EES1I_EEEaSI_aSI_NS1C_6fusion15FusionCallbacksIS1G_NS1K_17LinearCombinationIaiaiLNS_15FloatRoundStyleE2EEES1H_S1J_JEEENS4_5SM1004TMEM4LOAD26SM100_TMEM_LOAD_32dp32b32xENS4_13SM90_TMA_LOADES18_NS4_39AutoVectorizingCopyWithAssumedAlignmentILi128EEENS4_14SM90_TMA_STOREES18_S1W_S1W_EEEvvEEEEvNT_6ParamsE) ;  /* 0xffffff6402747950 */ /* 0x000fea0003c3ffff */
        .weak           $__internal_1_$__cuda_sm10x_tcgen05_guardrail_trap_phase_invalid_during_alloc
        .type           $__internal_1_$__cuda_sm10x_tcgen05_guardrail_trap_phase_invalid_during_alloc,@function
        .size           $__internal_1_$__cuda_sm10x_tcgen05_guardrail_trap_phase_invalid_during_alloc,($__internal_2_$__cuda_sm10x_tcgen05_guardrail_trap_unallocated_columns_being_dealloced - $__internal_1_$__cuda_sm10x_tcgen05_guardrail_trap_phase_invalid_during_alloc)
$__internal_1_$__cuda_sm10x_tcgen05_guardrail_trap_phase_invalid_during_alloc:
[----:B------:R-:W-:Y:S05]  /*9a30*/  BPT.TRAP 0x1 ;  /* 0x000000040000795c */ /* 0x000fea0000300000 */
[----:B------:R-:W-:-:S04]  /*9a40*/  MOV R5, 0x0 ;  /* 0x0000000000057802 */ /* 0x000fc80000000f00 */
[----:B------:R-:W-:Y:S05]  /*9a50*/  RET.REL.NODEC R4 `(_ZN7cutlass13device_kernelINS_4gemm6kernel13GemmUniversalIN4cute5tupleIJiiiiEEENS1_10collective13CollectiveMmaINS1_35MainloopSm100TmaUmmaWarpSpecializedILi36ELi2ELi4ENS5_IJNS4_1CILi8EEENSA_ILi1EEESC_EEEEENS5_IJNSA_ILi128EEENSA_ILi64EEESG_EEEaNS5_IJlSC_lEEEaSI_NS4_8TiledMMAINS4_8MMA_AtomIJNS4_21SM100_MMA_S8_2x1SM_SSIaaiLi128ELi64ELNS4_4UMMA5MajorE0ELSN_0ELNSM_8SaturateE0EEEEEENS4_6LayoutINS5_IJSC_SC_SC_EEENS5_IJNSA_ILi0EEEST_ST_EEEEENS5_IJNS4_10UnderscoreESW_SW_EEEEENS4_18SM100_TMA_2SM_LOADENS4_14ComposedLayoutINS4_7SwizzleILi2ELi4ELi3EEENS4_18smem_ptr_flag_bitsILi8EEENSR_INS5_IJSB_SG_EEENS5_IJSG_SC_EEEEEEEvNS4_8identityENS4_28SM100_TMA_2SM_LOAD_MULTICASTES18_vS19_EENS_8epilogue10collective18CollectiveEpilogueINS1C_23Sm100TmaWarpSpecializedILi1ELi1ELi32ELb0ELb0EEEJNS5_IJSG_SG_SG_EEENS5_IJNSR_ISG_SC_EES1I_EEEaSI_aSI_NS1C_6fusion15FusionCallbacksIS1G_NS1K_17LinearCombinationIaiaiLNS_15FloatRoundStyleE2EEES1H_S1J_JEEENS4_5SM1004TMEM4LOAD26SM100_TMEM_LOAD_32dp32b32xENS4_13SM90_TMA_LOADES18_NS4_39AutoVectorizingCopyWithAssumedAlignmentILi128EEENS4_14SM90_TMA_STOREES18_S1W_S1W_EEEvvEEEEvNT_6ParamsE) ;  /* 0xffffff6404687950 */ /* 0x000fea0003c3ffff */
        .weak           $__internal_2_$__cuda_sm10x_tcgen05_guardrail_trap_unallocated_columns_being_dealloced
        .type           $__internal_2_$__cuda_sm10x_tcgen05_guardrail_trap_unallocated_columns_being_dealloced,@function
        .size           $__internal_2_$__cuda_sm10x_tcgen05_guardrail_trap_unallocated_columns_being_dealloced,(.L_x_246 - $__internal_2_$__cuda_sm10x_tcgen05_guardrail_trap_unallocated_columns_being_dealloced)
$__internal_2_$__cuda_sm10x_tcgen05_guardrail_trap_unallocated_columns_being_dealloced:
[----:B------:R-:W-:Y:S05]  /*9a60*/  BPT.TRAP 0x1 ;  /* 0x000000040000795c */ /* 0x000fea0000300000 */
[----:B------:R-:W-:-:S04]  /*9a70*/  HFMA2 R3, -RZ, RZ, 0, 0 ;  /* 0x00000000ff037431 */ /* 0x000fc800000001ff */
[----:B------:R-:W-:Y:S05]  /*9a80*/  RET.REL.NODEC R2 `(_ZN7cutlass13device_kernelINS_4gemm6kernel13GemmUniversalIN4cute5tupleIJiiiiEEENS1_10collective13CollectiveMmaINS1_35MainloopSm100TmaUmmaWarpSpecializedILi36ELi2ELi4ENS5_IJNS4_1CILi8EEENSA_ILi1EEESC_EEEEENS5_IJNSA_ILi128EEENSA_ILi64EEESG_EEEaNS5_IJlSC_lEEEaSI_NS4_8TiledMMAINS4_8MMA_AtomIJNS4_21SM100_MMA_S8_2x1SM_SSIaaiLi128ELi64ELNS4_4UMMA5MajorE0ELSN_0ELNSM_8SaturateE0EEEEEENS4_6LayoutINS5_IJSC_SC_SC_EEENS5_IJNSA_ILi0EEEST_ST_EEEEENS5_IJNS4_10UnderscoreESW_SW_EEEEENS4_18SM100_TMA_2SM_LOADENS4_14ComposedLayoutINS4_7SwizzleILi2ELi4ELi3EEENS4_18smem_ptr_flag_bitsILi8EEENSR_INS5_IJSB_SG_EEENS5_IJSG_SC_EEEEEEEvNS4_8identityENS4_28SM100_TMA_2SM_LOAD_MULTICASTES18_vS19_EENS_8epilogue10collective18CollectiveEpilogueINS1C_23Sm100TmaWarpSpecializedILi1ELi1ELi32ELb0ELb0EEEJNS5_IJSG_SG_SG_EEENS5_IJNSR_ISG_SC_EES1I_EEEaSI_aSI_NS1C_6fusion15FusionCallbacksIS1G_NS1K_17LinearCombinationIaiaiLNS_15FloatRoundStyleE2EEES1H_S1J_JEEENS4_5SM1004TMEM4LOAD26SM100_TMEM_LOAD_32dp32b32xENS4_13SM90_TMA_LOADES18_NS4_39AutoVectorizingCopyWithAssumedAlignmentILi128EEENS4_14SM90_TMA_STOREES18_S1W_S1W_EEEvvEEEEvNT_6ParamsE) ;  /* 0xffffff64025c7950 */ /* 0x000fea0003c3ffff */
.L_x_245:
[----:B------:R-:W-:-:S00]  /*9a90*/  BRA `(.L_x_245) ;  /* 0xfffffffc00fc7947 */ /* 0x000fc0000383ffff */
[----:B------:R-:W-:-:S00]  /*9aa0*/  NOP ;  /* 0x0000000000007918 */ /* 0x000fc00000000000 */
        /* <DEDUP_REMOVED lines=13> */
.L_x_246:


//--------------------- .nv.global.init           --------------------------
	.section	.nv.global.init,"aw",@progbits
.nv.global.init:
	.type		$str$27,@object
	.size		$str$27,($str$28 - $str$27)
$str$27:
        /*0000*/ 	.byte	0x28, 0x61, 0x64, 0x64, 0x72, 0x65, 0x73, 0x73, 0x20, 0x26, 0x20, 0x6d, 0x61, 0x73, 0x6b, 0x29
        /*0010*/ 	.byte	0x20, 0x3d, 0x3d, 0x20, 0x30, 0x00
	.type		$str$28,@object
	.size		$str$28,($str$26 - $str$28)
$str$28:
        /*0016*/ 	.byte	0x2f, 0x74, 0x6d, 0x70, 0x2f, 0x63, 0x75, 0x74, 0x6c, 0x61, 0x73, 0x73, 0x5f, 0x73, 0x77, 0x65
        /*0026*/ 	.byte	0x65, 0x70, 0x5f, 0x73, 0x72, 0x63, 0x2f, 0x69, 0x6e, 0x63, 0x6c, 0x75, 0x64, 0x65, 0x2f, 0x63
        /*0036*/ 	.byte	0x75, 0x74, 0x65, 0x2f, 0x70, 0x6f, 0x69, 0x6e, 0x74, 0x65, 0x72, 0x5f, 0x66, 0x6c, 0x61, 0x67
        /*0046*/ 	.byte	0x67, 0x65, 0x64, 0x2e, 0x68, 0x70, 0x70, 0x00
	.type		$str$26,@object
	.size		$str$26,($str$25 - $str$26)
$str$26:
        /*004e*/ 	.byte	0x2f, 0x74, 0x6d, 0x70, 0x2f, 0x63, 0x75, 0x74, 0x6c, 0x61, 0x73, 0x73, 0x5f, 0x73, 0x77, 0x65
        /*005e*/ 	.byte	0x65, 0x70, 0x5f, 0x73, 0x72, 0x63, 0x2f, 0x69, 0x6e, 0x63, 0x6c, 0x75, 0x64, 0x65, 0x2f, 0x63
        /*006e*/ 	.byte	0x75, 0x74, 0x65, 0x2f, 0x61, 0x74, 0x6f, 0x6d, 0x2f, 0x63, 0x6f, 0x70, 0x79, 0x5f, 0x74, 0x72
        /*007e*/ 	.byte	0x61, 0x69, 0x74, 0x73, 0x5f, 0x73, 0x6d, 0x31, 0x30, 0x30, 0x2e, 0x68, 0x70, 0x70, 0x00
	.type		$str$25,@object
	.size		$str$25,(__unnamed_1 - $str$25)
$str$25:
        /*008d*/ 	.byte	0x28, 0x28, 0x75, 0x69, 0x6e, 0x74, 0x33, 0x32, 0x5f, 0x74, 0x28, 0x74, 0x68, 0x72, 0x65, 0x61
        /*009d*/ 	.byte	0x64, 0x49, 0x64, 0x78, 0x2e, 0x78, 0x29, 0x20, 0x2f, 0x20, 0x33, 0x32, 0x29, 0x20, 0x25, 0x20
        /*00ad*/ 	.byte	0x34, 0x29, 0x20, 0x3d, 0x3d, 0x20, 0x28, 0x28, 0x28, 0x74, 0x6d, 0x65, 0x6d, 0x5f, 0x61, 0x64
        /*00bd*/ 	.byte	0x64, 0x72, 0x20, 0x3e, 0x3e, 0x20, 0x31, 0x36, 0x29, 0x20, 0x2f, 0x20, 0x33, 0x32, 0x29, 0x20
        /*00cd*/ 	.byte	0x25, 0x20, 0x34, 0x29, 0x00
	.type		__unnamed_1,@object
	.size		__unnamed_1,(__unnamed_2 - __unnamed_1)
__unnamed_1:
        /*00d2*/ 	.byte	0x61, 0x75, 0x74, 0x6f, 0x20, 0x63, 0x75, 0x74, 0x65, 0x3a, 0x3a, 0x61, 0x73, 0x5f, 0x70, 0x6f
        /* <DEDUP_REMOVED lines=24> */
        /*0262*/ 	.byte	0x00
	.type		__unnamed_2,@object
	.size		__unnamed_2,(.L_2 - __unnamed_2)
__unnamed_2:
        /* <DEDUP_REMOVED lines=41> */
.L_2:


//--------------------- .nv.shared._ZN7cutlass13device_kernelINS_4gemm6kernel13GemmUniversalIN4cute5tupleIJiiiiEEENS1_10collective13CollectiveMmaINS1_35MainloopSm100TmaUmmaWarpSpecializedILi36ELi2ELi4ENS5_IJNS4_1CILi8EEENSA_ILi1EEESC_EEEEENS5_IJNSA_ILi128EEENSA_ILi64EEESG_EEEaNS5_IJlSC_lEEEaSI_NS4_8TiledMMAINS4_8MMA_AtomIJNS4_21SM100_MMA_S8_2x1SM_SSIaaiLi128ELi64ELNS4_4UMMA5MajorE0ELSN_0ELNSM_8SaturateE0EEEEEENS4_6LayoutINS5_IJSC_SC_SC_EEENS5_IJNSA_ILi0EEEST_ST_EEEEENS5_IJNS4_10UnderscoreESW_SW_EEEEENS4_18SM100_TMA_2SM_LOADENS4_14ComposedLayoutINS4_7SwizzleILi2ELi4ELi3EEENS4_18smem_ptr_flag_bitsILi8EEENSR_INS5_IJSB_SG_EEENS5_IJSG_SC_EEEEEEEvNS4_8identityENS4_28SM100_TMA_2SM_LOAD_MULTICASTES18_vS19_EENS_8epilogue10collective18CollectiveEpilogueINS1C_23Sm100TmaWarpSpecializedILi1ELi1ELi32ELb0ELb0EEEJNS5_IJSG_SG_SG_EEENS5_IJNSR_ISG_SC_EES1I_EEEaSI_aSI_NS1C_6fusion15FusionCallbacksIS1G_NS1K_17LinearCombinationIaiaiLNS_15FloatRoundStyleE2EEES1H_S1J_JEEENS4_5SM1004TMEM4LOAD26SM100_TMEM_LOAD_32dp32b32xENS4_13SM90_TMA_LOADES18_NS4_39AutoVectorizingCopyWithAssumedAlignmentILi128EEENS4_14SM90_TMA_STOREES18_S1W_S1W_EEEvvEEEEvNT_6ParamsE --------------------------
	.section	.nv.shared._ZN7cutlass13device_kernelINS_4gemm6kernel13GemmUniversalIN4cute5tupleIJiiiiEEENS1_10collective13CollectiveMmaINS1_35MainloopSm100TmaUmmaWarpSpecializedILi36ELi2ELi4ENS5_IJNS4_1CILi8EEENSA_ILi1EEESC_EEEEENS5_IJNSA_ILi128EEENSA_ILi64EEESG_EEEaNS5_IJlSC_lEEEaSI_NS4_8TiledMMAINS4_8MMA_AtomIJNS4_21SM100_MMA_S8_2x1SM_SSIaaiLi128ELi64ELNS4_4UMMA5MajorE0ELSN_0ELNSM_8SaturateE0EEEEEENS4_6LayoutINS5_IJSC_SC_SC_EEENS5_IJNSA_ILi0EEEST_ST_EEEEENS5_IJNS4_10UnderscoreESW_SW_EEEEENS4_18SM100_TMA_2SM_LOADENS4_14ComposedLayoutINS4_7SwizzleILi2ELi4ELi3EEENS4_18smem_ptr_flag_bitsILi8EEENSR_INS5_IJSB_SG_EEENS5_IJSG_SC_EEEEEEEvNS4_8identityENS4_28SM100_TMA_2SM_LOAD_MULTICASTES18_vS19_EENS_8epilogue10collective18CollectiveEpilogueINS1C_23Sm100TmaWarpSpecializedILi1ELi1ELi32ELb0ELb0EEEJNS5_IJSG_SG_SG_EEENS5_IJNSR_ISG_SC_EES1I_EEEaSI_aSI_NS1C_6fusion15FusionCallbacksIS1G_NS1K_17LinearCombinationIaiaiLNS_15FloatRoundStyleE2EEES1H_S1J_JEEENS4_5SM1004TMEM4LOAD26SM100_TMEM_LOAD_32dp32b32xENS4_13SM90_TMA_LOADES18_NS4_39AutoVectorizingCopyWithAssumedAlignmentILi128EEENS4_14SM90_TMA_STOREES18_S1W_S1W_EEEvvEEEEvNT_6ParamsE,"aw",@nobits
	.sectionflags	@""
	.align	16
	.zero		1024


//--------------------- .nv.shared.reserved.0     --------------------------
	.section	.nv.shared.reserved.0,"aw",@nobits
	.weak		__nv_reservedSMEM_offset_0_alias
	.size		__nv_reservedSMEM_offset_0_alias, 0, 64
	.other		__nv_reservedSMEM_offset_0_alias,@"STO_CUDA_RESERVED_SHARED STV_DEFAULT"
__nv_reservedSMEM_offset_0_alias:
	.zero		0
.nv.shared.reserved.0:
	.zero		64
	.weak		__nv_reservedSMEM_tcgen05_partition
	.type		__nv_reservedSMEM_tcgen05_partition,@object
	.size		__nv_reservedSMEM_tcgen05_partition,(.L_0 - __nv_reservedSMEM_tcgen05_partition)
__nv_reservedSMEM_tcgen05_partition:
	.zero		32
.L_0:


//--------------------- .nv.global                --------------------------
	.section	.nv.global,"aw",@nobits
.nv.global:
	.type		_ZN40_INTERNAL_0172c64c_4_k_cu_8d7a608b_342204cute1_E,@object
	.size		_ZN40_INTERNAL_0172c64c_4_k_cu_8d7a608b_342204cute1_E,(_ZN40_INTERNAL_0172c64c_4_k_cu_8d7a608b_342204cuda3std3__45__cpo6cbeginE - _ZN40_INTERNAL_0172c64c_4_k_cu_8d7a608b_342204cute1_E)
_ZN40_INTERNAL_0172c64c_4_k_cu_8d7a608b_342204cute1_E:
	.zero		1
	.type		_ZN40_INTERNAL_0172c64c_4_k_cu_8d7a608b_342204cuda3std3__45__cpo6cbeginE,@object
	.size		_ZN40_INTERNAL_0172c64c_4_k_cu_8d7a608b_342204cuda3std3__45__cpo6cbeginE,(_ZN40_INTERNAL_0172c64c_4_k_cu_8d7a608b_342204cuda3std3__48in_placeE - _ZN40_INTERNAL_0172c64c_4_k_cu_8d7a608b_342204cuda3std3__45__cpo6cbeginE)
_ZN40_INTERNAL_0172c64c_4_k_cu_8d7a608b_342204cuda3std3__45__cpo6cbeginE:
	.zero		1
	.type		_ZN40_INTERNAL_0172c64c_4_k_cu_8d7a608b_342204cuda3std3__48in_placeE,@object
	.size		_ZN40_INTERNAL_0172c64c_4_k_cu_8d7a608b_342204cuda3std3__48in_placeE,(_ZN40_INTERNAL_0172c64c_4_k_cu_8d7a608b_342204cuda3std6ranges3__45__cpo9iter_moveE - _ZN40_INTERNAL_0172c64c_4_k_cu_8d7a608b_342204cuda3std3__48in_placeE)
_ZN40_INTERNAL_0172c64c_4_k_cu_8d7a608b_342204cuda3std3__48in_placeE:
	.zero		1
	.type		_ZN40_INTERNAL_0172c64c_4_k_cu_8d7a608b_342204cuda3std6ranges3__45__cpo9iter_moveE,@object
	.size		_ZN40_INTERNAL_0172c64c_4_k_cu_8d7a608b_342204cuda3std6ranges3__45__cpo9iter_moveE,(_ZN40_INTERNAL_0172c64c_4_k_cu_8d7a608b_342204cuda3std3__45__cpo5beginE - _ZN40_INTERNAL_0172c64c_4_k_cu_8d7a608b_342204cuda3std6ranges3__45__cpo9iter_moveE)
_ZN40_INTERNAL_0172c64c_4_k_cu_8d7a608b_342204cuda3std6ranges3__45__cpo9iter_moveE:
	.zero		1
	.type		_ZN40_INTERNAL_0172c64c_4_k_cu_8d7a608b_342204cuda3std3__45__cpo5beginE,@object
	.size		_ZN40_INTERNAL_0172c64c_4_k_cu_8d7a608b_342204cuda3std3__45__cpo5beginE,(_ZN40_INTERNAL_0172c64c_4_k_cu_8d7a608b_342204cuda3std3__442_GLOBAL__N__0172c64c_4_k_cu_8d7a608b_342206ignoreE - _ZN40_INTERNAL_0172c64c_4_k_cu_8d7a608b_342204cuda3std3__45__cpo5beginE)
_ZN40_INTERNAL_0172c64c_4_k_cu_8d7a608b_342204cuda3std3__45__cpo5beginE:
	.zero		1
	.type		_ZN40_INTERNAL_0172c64c_4_k_cu_8d7a608b_342204cuda3std3__442_GLOBAL__N__0172c64c_4_k_cu_8d7a608b_342206ignoreE,@object
	.size		_ZN40_INTERNAL_0172c64c_4_k_cu_8d7a608b_342204cuda3std3__442_GLOBAL__N__0172c64c_4_k_cu_8d7a608b_342206ignoreE,(_ZN40_INTERNAL_0172c64c_4_k_cu_8d7a608b_342204cute7productE - _ZN40_INTERNAL_0172c64c_4_k_cu_8d7a608b_342204cuda3std3__442_GLOBAL__N__0172c64c_4_k_cu_8d7a608b_342206ignoreE)
_ZN40_INTERNAL_0172c64c_4_k_cu_8d7a608b_342204cuda3std3__442_GLOBAL__N__0172c64c_4_k_cu_8d7a608b_342206ignoreE:
	.zero		1
	.type		_ZN40_INTERNAL_0172c64c_4_k_cu_8d7a608b_342204cute7productE,@object
	.size		_ZN40_INTERNAL_0172c64c_4_k_cu_8d7a608b_342204cute7productE,(_ZN40_INTERNAL_0172c64c_4_k_cu_8d7a608b_342204cuda3std3__45__cpo3endE - _ZN40_INTERNAL_0172c64c_4_k_cu_8d7a608b_342204cute7productE)
_ZN40_INTERNAL_0172c64c_4_k_cu_8d7a608b_342204cute7productE:
	.zero		1
	.type		_ZN40_INTERNAL_0172c64c_4_k_cu_8d7a608b_342204cuda3std3__45__cpo3endE,@object
	.size		_ZN40_INTERNAL_0172c64c_4_k_cu_8d7a608b_342204cuda3std3__45__cpo3endE,(_ZN40_INTERNAL_0172c64c_4_k_cu_8d7a608b_342204cuda3std3__419piecewise_constructE - _ZN40_INTERNAL_0172c64c_4_k_cu_8d7a608b_342204cuda3std3__45__cpo3endE)
_ZN40_INTERNAL_0172c64c_4_k_cu_8d7a608b_342204cuda3std3__45__cpo3endE:
	.zero		1
	.type		_ZN40_INTERNAL_0172c64c_4_k_cu_8d7a608b_342204cuda3std3__419piecewise_constructE,@object
	.size		_ZN40_INTERNAL_0172c64c_4_k_cu_8d7a608b_342204cuda3std3__419piecewise_constructE,(_ZN40_INTERNAL_0172c64c_4_k_cu_8d7a608b_342204cuda3std3__45__cpo4cendE - _ZN40_INTERNAL_0172c64c_4_k_cu_8d7a608b_342204cuda3std3__419piecewise_constructE)
_ZN40_INTERNAL_0172c64c_4_k_cu_8d7a608b_342204cuda3std3__419piecewise_constructE:
	.zero		1
	.type		_ZN40_INTERNAL_0172c64c_4_k_cu_8d7a608b_342204cuda3std3__45__cpo4cendE,@object
	.size		_ZN40_INTERNAL_0172c64c_4_k_cu_8d7a608b_342204cuda3std3__45__cpo4cendE,(_ZN40_INTERNAL_0172c64c_4_k_cu_8d7a608b_342204cuda3std6ranges3__45__cpo4swapE - _ZN40_INTERNAL_0172c64c_4_k_cu_8d7a608b_342204cuda3std3__45__cpo4cendE)
_ZN40_INTERNAL_0172c64c_4_k_cu_8d7a608b_342204cuda3std3__45__cpo4cendE:
	.zero		1
	.type		_ZN40_INTERNAL_0172c64c_4_k_cu_8d7a608b_342204cuda3std6ranges3__45__cpo4swapE,@object
	.size		_ZN40_INTERNAL_0172c64c_4_k_cu_8d7a608b_342204cuda3std6ranges3__45__cpo4swapE,(.L_10 - _ZN40_INTERNAL_0172c64c_4_k_cu_8d7a608b_342204cuda3std6ranges3__45__cpo4swapE)
_ZN40_INTERNAL_0172c64c_4_k_cu_8d7a608b_342204cuda3std6ranges3__45__cpo4swapE:
	.zero		1
.L_10:


//--------------------- .nv.constant0._ZN7cutlass13device_kernelINS_4gemm6kernel13GemmUniversalIN4cute5tupleIJiiiiEEENS1_10collective13CollectiveMmaINS1_35MainloopSm100TmaUmmaWarpSpecializedILi36ELi2ELi4ENS5_IJNS4_1CILi8EEENSA_ILi1EEESC_EEEEENS5_IJNSA_ILi128EEENSA_ILi64EEESG_EEEaNS5_IJlSC_lEEEaSI_NS4_8TiledMMAINS4_8MMA_AtomIJNS4_21SM100_MMA_S8_2x1SM_SSIaaiLi128ELi64ELNS4_4UMMA5MajorE0ELSN_0ELNSM_8SaturateE0EEEEEENS4_6LayoutINS5_IJSC_SC_SC_EEENS5_IJNSA_ILi0EEEST_ST_EEEEENS5_IJNS4_10UnderscoreESW_SW_EEEEENS4_18SM100_TMA_2SM_LOADENS4_14ComposedLayoutINS4_7SwizzleILi2ELi4ELi3EEENS4_18smem_ptr_flag_bitsILi8EEENSR_INS5_IJSB_SG_EEENS5_IJSG_SC_EEEEEEEvNS4_8identityENS4_28SM100_TMA_2SM_LOAD_MULTICASTES18_vS19_EENS_8epilogue10collective18CollectiveEpilogueINS1C_23Sm100TmaWarpSpecializedILi1ELi1ELi32ELb0ELb0EEEJNS5_IJSG_SG_SG_EEENS5_IJNSR_ISG_SC_EES1I_EEEaSI_aSI_NS1C_6fusion15FusionCallbacksIS1G_NS1K_17LinearCombinationIaiaiLNS_15FloatRoundStyleE2EEES1H_S1J_JEEENS4_5SM1004TMEM4LOAD26SM100_TMEM_LOAD_32dp32b32xENS4_13SM90_TMA_LOADES18_NS4_39AutoVectorizingCopyWithAssumedAlignmentILi128EEENS4_14SM90_TMA_STOREES18_S1W_S1W_EEEvvEEEEvNT_6ParamsE --------------------------
	.section	.nv.constant0._ZN7cutlass13device_kernelINS_4gemm6kernel13GemmUniversalIN4cute5tupleIJiiiiEEENS1_10collective13CollectiveMmaINS1_35MainloopSm100TmaUmmaWarpSpecializedILi36ELi2ELi4ENS5_IJNS4_1CILi8EEENSA_ILi1EEESC_EEEEENS5_IJNSA_ILi128EEENSA_ILi64EEESG_EEEaNS5_IJlSC_lEEEaSI_NS4_8TiledMMAINS4_8MMA_AtomIJNS4_21SM100_MMA_S8_2x1SM_SSIaaiLi128ELi64ELNS4_4UMMA5MajorE0ELSN_0ELNSM_8SaturateE0EEEEEENS4_6LayoutINS5_IJSC_SC_SC_EEENS5_IJNSA_ILi0EEEST_ST_EEEEENS5_IJNS4_10UnderscoreESW_SW_EEEEENS4_18SM100_TMA_2SM_LOADENS4_14ComposedLayoutINS4_7SwizzleILi2ELi4ELi3EEENS4_18smem_ptr_flag_bitsILi8EEENSR_INS5_IJSB_SG_EEENS5_IJSG_SC_EEEEEEEvNS4_8identityENS4_28SM100_TMA_2SM_LOAD_MULTICASTES18_vS19_EENS_8epilogue10collective18CollectiveEpilogueINS1C_23Sm100TmaWarpSpecializedILi1ELi1ELi32ELb0ELb0EEEJNS5_IJSG_SG_SG_EEENS5_IJNSR_ISG_SC_EES1I_EEEaSI_aSI_NS1C_6fusion15FusionCallbacksIS1G_NS1K_17LinearCombinationIaiaiLNS_15FloatRoundStyleE2EEES1H_S1J_JEEENS4_5SM1004TMEM4LOAD26SM100_TMEM_LOAD_32dp32b32xENS4_13SM90_TMA_LOADES18_NS4_39AutoVectorizingCopyWithAssumedAlignmentILi128EEENS4_14SM90_TMA_STOREES18_S1W_S1W_EEEvvEEEEvNT_6ParamsE,"a",@progbits
	.sectionflags	@""
	.align	4
.nv.constant0._ZN7cutlass13device_kernelINS_4gemm6kernel13GemmUniversalIN4cute5tupleIJiiiiEEENS1_10collective13CollectiveMmaINS1_35MainloopSm100TmaUmmaWarpSpecializedILi36ELi2ELi4ENS5_IJNS4_1CILi8EEENSA_ILi1EEESC_EEEEENS5_IJNSA_ILi128EEENSA_ILi64EEESG_EEEaNS5_IJlSC_lEEEaSI_NS4_8TiledMMAINS4_8MMA_AtomIJNS4_21SM100_MMA_S8_2x1SM_SSIaaiLi128ELi64ELNS4_4UMMA5MajorE0ELSN_0ELNSM_8SaturateE0EEEEEENS4_6LayoutINS5_IJSC_SC_SC_EEENS5_IJNSA_ILi0EEEST_ST_EEEEENS5_IJNS4_10UnderscoreESW_SW_EEEEENS4_18SM100_TMA_2SM_LOADENS4_14ComposedLayoutINS4_7SwizzleILi2ELi4ELi3EEENS4_18smem_ptr_flag_bitsILi8EEENSR_INS5_IJSB_SG_EEENS5_IJSG_SC_EEEEEEEvNS4_8identityENS4_28SM100_TMA_2SM_LOAD_MULTICASTES18_vS19_EENS_8epilogue10collective18CollectiveEpilogueINS1C_23Sm100TmaWarpSpecializedILi1ELi1ELi32ELb0ELb0EEEJNS5_IJSG_SG_SG_EEENS5_IJNSR_ISG_SC_EES1I_EEEaSI_aSI_NS1C_6fusion15FusionCallbacksIS1G_NS1K_17LinearCombinationIaiaiLNS_15FloatRoundStyleE2EEES1H_S1J_JEEENS4_5SM1004TMEM4LOAD26SM100_TMEM_LOAD_32dp32b32xENS4_13SM90_TMA_LOADES18_NS4_39AutoVectorizingCopyWithAssumedAlignmentILi128EEENS4_14SM90_TMA_STOREES18_S1W_S1W_EEEvvEEEEvNT_6ParamsE:
	.zero		2944


//--------------------- SYMBOLS --------------------------

	.type		.nv.reservedSmem.offset0,@object
	.size		.nv.reservedSmem.offset0,0x4
	.type		.nv.reservedSmem.cap,@object
	.size		.nv.reservedSmem.cap,0x4
	.type		__assertfail,@function
